	.target	sm_100a

	.elftype	@"ET_EXEC"


//--------------------- .note.nv.tkinfo           --------------------------
	.section	.note.nv.tkinfo,"",@"SHT_NOTE"
	.sectionflags	@"SHF_NOTE_NV_TKINFO"
	.tkinfo
        /*0018*/ 	.word	0x00000081
        /*0030*/ 	.string	""
        /*0030*/ 	.string	"ptxas-blackwell"
        /*0030*/ 	.string	"Cuda compilation tools, release 12.9, V12.9.86"
        /*0030*/ 	.string	"Build cuda_12.9.r12.9/compiler.36037853_0"
        /*0030*/ 	.string	"-v  -suppress-debug-info  -lineinfo  -arch sm_100a "



//--------------------- .note.nv.cuver            --------------------------
	.section	.note.nv.cuver,"",@"SHT_NOTE"
	.sectionflags	@"SHF_NOTE_NV_CUVER"
        /*0018*/ 	.short	0x0001
        /*001a*/ 	.short	0x0064
        /*001c*/ 	.short	0x0001
        /*001e*/ 	.short	0x0000
        /*0020*/ 	.short	0x0001
        /*0022*/ 	.short	0x0000


//--------------------- .nv.info                  --------------------------
	.section	.nv.info,"",@"SHT_CUDA_INFO"
	.align	4


	//----- nvinfo : EIATTR_REGCOUNT
	.align		4
        /*0000*/ 	.byte	0x04, 0x2f
        /*0002*/ 	.short	(.L_4 - .L_3)
	.align		4
.L_3:
        /*0004*/ 	.word	index@(gluon_mma)
        /*0008*/ 	.word	0x000000a0


	//----- nvinfo : EIATTR_FRAME_SIZE
	.align		4
.L_4:
        /*000c*/ 	.byte	0x04, 0x11
        /*000e*/ 	.short	(.L_6 - .L_5)
	.align		4
.L_5:
        /*0010*/ 	.word	index@($__internal_2_$__cuda_sm10x_tcgen05_guardrail_trap_unallocated_columns_being_dealloced)
        /*0014*/ 	.word	0x00000000


	//----- nvinfo : EIATTR_FRAME_SIZE
	.align		4
.L_6:
        /*0018*/ 	.byte	0x04, 0x11
        /*001a*/ 	.short	(.L_8 - .L_7)
	.align		4
.L_7:
        /*001c*/ 	.word	index@($__internal_1_$__cuda_sm10x_tcgen05_guardrail_trap_phase_invalid_during_alloc)
        /*0020*/ 	.word	0x00000000


	//----- nvinfo : EIATTR_FRAME_SIZE
	.align		4
.L_8:
        /*0024*/ 	.byte	0x04, 0x11
        /*0026*/ 	.short	(.L_10 - .L_9)
	.align		4
.L_9:
        /*0028*/ 	.word	index@($__internal_0_$__cuda_sm10x_tcgen05_guardrail_trap_col_being_dealloced_not_returned_by_alloc)
        /*002c*/ 	.word	0x00000000


	//----- nvinfo : EIATTR_FRAME_SIZE
	.align		4
.L_10:
        /*0030*/ 	.byte	0x04, 0x11
        /*0032*/ 	.short	(.L_12 - .L_11)
	.align		4
.L_11:
        /*0034*/ 	.word	index@(gluon_mma)
        /*0038*/ 	.word	0x00000000


	//----- nvinfo : EIATTR_MIN_STACK_SIZE
	.align		4
.L_12:
        /*003c*/ 	.byte	0x04, 0x12
        /*003e*/ 	.short	(.L_14 - .L_13)
	.align		4
.L_13:
        /*0040*/ 	.word	index@(gluon_mma)
        /*0044*/ 	.word	0x00000000
.L_14:


//--------------------- .nv.info.gluon_mma        --------------------------
	.section	.nv.info.gluon_mma,"",@"SHT_CUDA_INFO"
	.sectionflags	@""
	.align	4


	//----- nvinfo : EIATTR_CUDA_API_VERSION
	.align		4
        /*0000*/ 	.byte	0x04, 0x37
        /*0002*/ 	.short	(.L_16 - .L_15)
.L_15:
        /*0004*/ 	.word	0x00000081


	//----- nvinfo : EIATTR_KPARAM_INFO
	.align		4
.L_16:
        /*0008*/ 	.byte	0x04, 0x17
        /*000a*/ 	.short	(.L_18 - .L_17)
.L_17:
        /*000c*/ 	.word	0x00000000
        /*0010*/ 	.short	0x0004
        /*0012*/ 	.short	0x0020
        /*0014*/ 	.byte	0x00, 0xf4, 0x21, 0x00


	//----- nvinfo : EIATTR_KPARAM_INFO
	.align		4
.L_18:
        /*0018*/ 	.byte	0x04, 0x17
        /*001a*/ 	.short	(.L_20 - .L_19)
.L_19:
        /*001c*/ 	.word	0x00000000
        /*0020*/ 	.short	0x0003
        /*0022*/ 	.short	0x0018
        /*0024*/ 	.byte	0x00, 0xf4, 0x21, 0x00


	//----- nvinfo : EIATTR_KPARAM_INFO
	.align		4
.L_20:
        /*0028*/ 	.byte	0x04, 0x17
        /*002a*/ 	.short	(.L_22 - .L_21)
.L_21:
        /*002c*/ 	.word	0x00000000
        /*0030*/ 	.short	0x0002
        /*0032*/ 	.short	0x0010
        /*0034*/ 	.byte	0x00, 0xf4, 0x21, 0x00


	//----- nvinfo : EIATTR_KPARAM_INFO
	.align		4
.L_22:
        /*0038*/ 	.byte	0x04, 0x17
        /*003a*/ 	.short	(.L_24 - .L_23)
.L_23:
        /*003c*/ 	.word	0x00000000
        /*0040*/ 	.short	0x0001
        /*0042*/ 	.short	0x0008
        /*0044*/ 	.byte	0x00, 0xf4, 0x21, 0x00


	//----- nvinfo : EIATTR_KPARAM_INFO
	.align		4
.L_24:
        /*0048*/ 	.byte	0x04, 0x17
        /*004a*/ 	.short	(.L_26 - .L_25)
.L_25:
        /*004c*/ 	.word	0x00000000
        /*0050*/ 	.short	0x0000
        /*0052*/ 	.short	0x0000
        /*0054*/ 	.byte	0x00, 0xf4, 0x21, 0x00


	//----- nvinfo : EIATTR_AT_ENTRY_FRAGMENTS
	.align		4
.L_26:
        /*0058*/ 	.byte	0x04, 0x4f
        /*005a*/ 	.short	(.L_28 - .L_27)


	//   ....[0]....
.L_27:
        /*005c*/ 	.word	0x00000004


	//----- nvinfo : EIATTR_RESERVED_SMEM_USED
	.align		4
.L_28:
        /*0060*/ 	.byte	0x01, 0x41
	.zero		2


	//----- nvinfo : EIATTR_SPARSE_MMA_MASK
	.align		4
        /*0064*/ 	.byte	0x03, 0x50
        /*0066*/ 	.short	0x0000


	//----- nvinfo : EIATTR_TCGEN05_1CTA_USED
	.align		4
        /*0068*/ 	.byte	0x01, 0x51
	.zero		2


	//----- nvinfo : EIATTR_MAXREG_COUNT
	.align		4
        /*006c*/ 	.byte	0x03, 0x1b
        /*006e*/ 	.short	0x00ff


	//----- nvinfo : EIATTR_NUM_BARRIERS
	.align		4
        /*0070*/ 	.byte	0x02, 0x4c
        /*0072*/ 	.byte	0x01
	.zero		1


	//----- nvinfo : EIATTR_INT_WARP_WIDE_INSTR_OFFSETS
	.align		4
        /*0074*/ 	.byte	0x04, 0x31
        /*0076*/ 	.short	(.L_30 - .L_29)


	//   ....[0]....
.L_29:
        /*0078*/ 	.word	0x00001070


	//   ....[1]....
        /*007c*/ 	.word	0x00001090


	//   ....[2]....
        /*0080*/ 	.word	0x00001790


	//   ....[3]....
        /*0084*/ 	.word	0x000017a0


	//   ....[4]....
        /*0088*/ 	.word	0x00002ca0


	//   ....[5]....
        /*008c*/ 	.word	0x00002cf0


	//----- nvinfo : EIATTR_COOP_GROUP_MASK_REGIDS
	.align		4
.L_30:
        /*0090*/ 	.byte	0x04, 0x29
        /*0092*/ 	.short	(.L_32 - .L_31)


	//   ....[0]....
.L_31:
        /*0094*/ 	.word	0xffffffff


	//   ....[1]....
        /*0098*/ 	.word	0xffffffff


	//   ....[2]....
        /*009c*/ 	.word	0xffffffff


	//   ....[3]....
        /*00a0*/ 	.word	0xffffffff


	//----- nvinfo : EIATTR_COOP_GROUP_INSTR_OFFSETS
	.align		4
.L_32:
        /*00a4*/ 	.byte	0x04, 0x28
        /*00a6*/ 	.short	(.L_34 - .L_33)


	//   ....[0]....
.L_33:
        /*00a8*/ 	.word	0x00000050


	//   ....[1]....
        /*00ac*/ 	.word	0x00000310


	//   ....[2]....
        /*00b0*/ 	.word	0x00002b30


	//   ....[3]....
        /*00b4*/ 	.word	0x00002da0


	//----- nvinfo : EIATTR_VRC_CTA_INIT_COUNT
	.align		4
.L_34:
        /*00b8*/ 	.byte	0x02, 0x4a
        /*00ba*/ 	.byte	0x80
	.zero		1


	//----- nvinfo : EIATTR_MBARRIER_INSTR_OFFSETS
	.align		4
        /*00bc*/ 	.byte	0x04, 0x39
        /*00be*/ 	.short	(.L_36 - .L_35)


	//   ....[0]....
.L_35:
        /*00c0*/ 	.word	0x000015f0
        /*00c4*/ 	.word	0x000000ff
        /*00c8*/ 	.word	0x00002800
        /*00cc*/ 	.short	0x0100
        /*00ce*/ 	.byte	0x0a
	.zero		1


	//   ....[1]....
        /*00d0*/ 	.word	0x00001820
        /*00d4*/ 	.word	0x000000ff
        /*00d8*/ 	.word	0x00002800
        /*00dc*/ 	.short	0x010a
        /*00de*/ 	.byte	0x0a
	.zero		1


	//   ....[2]....
        /*00e0*/ 	.word	0x000019a0
        /*00e4*/ 	.word	0x000000ff
        /*00e8*/ 	.word	0x00002800
        /*00ec*/ 	.short	0x0108
        /*00ee*/ 	.byte	0x0a
	.zero		1


	//   ....[3]....
        /*00f0*/ 	.word	0x00002dc0
        /*00f4*/ 	.word	0x000000ff
        /*00f8*/ 	.word	0x00002800
        /*00fc*/ 	.short	0x010a
        /*00fe*/ 	.byte	0x0a
	.zero		1


	//----- nvinfo : EIATTR_NUM_MBARRIERS
	.align		4
.L_36:
        /*0100*/ 	.byte	0x03, 0x38
        /*0102*/ 	.short	0x0001


	//----- nvinfo : EIATTR_EXIT_INSTR_OFFSETS
	.align		4
        /*0104*/ 	.byte	0x04, 0x1c
        /*0106*/ 	.short	(.L_38 - .L_37)


	//   ....[0]....
.L_37:
        /*0108*/ 	.word	0x00002db0


	//----- nvinfo : EIATTR_REQNTID
	.align		4
.L_38:
        /*010c*/ 	.byte	0x04, 0x10
        /*010e*/ 	.short	(.L_40 - .L_39)
.L_39:
        /*0110*/ 	.word	0x00000080
        /*0114*/ 	.word	0x00000001
        /*0118*/ 	.word	0x00000001


	//----- nvinfo : EIATTR_CRS_STACK_SIZE
	.align		4
.L_40:
        /*011c*/ 	.byte	0x04, 0x1e
        /*011e*/ 	.short	(.L_42 - .L_41)
.L_41:
        /*0120*/ 	.word	0x00000000


	//----- nvinfo : EIATTR_CBANK_PARAM_SIZE
	.align		4
.L_42:
        /*0124*/ 	.byte	0x03, 0x19
        /*0126*/ 	.short	0x0028


	//----- nvinfo : EIATTR_PARAM_CBANK
	.align		4
        /*0128*/ 	.byte	0x04, 0x0a
        /*012a*/ 	.short	(.L_44 - .L_43)
	.align		4
.L_43:
        /*012c*/ 	.word	index@(.nv.constant0.gluon_mma)
        /*0130*/ 	.short	0x0380
        /*0132*/ 	.short	0x0028


	//----- nvinfo : EIATTR_SW_WAR
	.align		4
.L_44:
        /*0134*/ 	.byte	0x04, 0x36
        /*0136*/ 	.short	(.L_46 - .L_45)
.L_45:
        /*0138*/ 	.word	0x00000008
.L_46:


//--------------------- .nv.compat                --------------------------
	.section	.nv.compat,"",@"SHT_CUDA_COMPAT_INFO"
	.align	4
        /*0000*/ 	.byte	0x02, 0x02, 0x02, 0x00, 0x02, 0x05, 0x05, 0x00, 0x02, 0x03, 0x00, 0x00, 0x02, 0x06, 0x01, 0x00


//--------------------- .nv.callgraph             --------------------------
	.section	.nv.callgraph,"",@"SHT_CUDA_CALLGRAPH"
	.align	4
	.sectionentsize	8
	.align		4
        /*0000*/ 	.word	0x00000000
	.align		4
        /*0004*/ 	.word	0xffffffff
	.align		4
        /*0008*/ 	.word	0x00000000
	.align		4
        /*000c*/ 	.word	0xfffffffe
	.align		4
        /*0010*/ 	.word	0x00000000
	.align		4
        /*0014*/ 	.word	0xfffffffd
	.align		4
        /*0018*/ 	.word	0x00000000
	.align		4
        /*001c*/ 	.word	0xfffffffc


//--------------------- .text.gluon_mma           --------------------------
	.section	.text.gluon_mma,"ax",@progbits
	.align	128
        .global         gluon_mma
        .type           gluon_mma,@function
        .size           gluon_mma,(.L_x_15 - gluon_mma)
        .other          gluon_mma,@"STO_CUDA_ENTRY STV_DEFAULT"
gluon_mma:
.text.gluon_mma:
[----:B------:R-:W0:Y:S01]  /*0000*/  LDC R1, c[0x0][0x37c] ;  /* 0x0000df00ff017b82 */ /* 0x000e220000000800 */
[----:B------:R-:W1:Y:S02]  /*0010*/  S2R R132, SR_TID.X ;  /* 0x0000000000847919 */ /* 0x000e640000002100 */
[----:B-1----:R-:W-:-:S13]  /*0020*/  ISETP.GE.U32.AND P1, PT, R132, 0x20, PT ;  /* 0x000000208400780c */ /* 0x002fda0003f26070 */
[----:B------:R-:W-:Y:S05]  /*0030*/  @P1 BRA `(.L_x_0) ;  /* 0x0000000000b81947 */ /* 0x000fea0003800000 */
[----:B------:R-:W1:Y:S01]  /*0040*/  S2UR UR6, SR_CgaCtaId ;  /* 0x00000000000679c3 */ /* 0x000e620000008800 */
[----:B------:R-:W-:Y:S01]  /*0050*/  NOP ;  /* 0x0000000000007918 */ /* 0x000fe20000000000 */
[----:B------:R-:W-:Y:S02]  /*0060*/  UMOV UR4, 0x40 ;  /* 0x0000004000047882 */ /* 0x000fe40000000000 */
[----:B-1----:R-:W-:-:S09]  /*0070*/  ULEA UR4, UR6, UR4, 0x18 ;  /* 0x0000000406047291 */ /* 0x002fd2000f8ec0ff */
[----:B------:R-:W1:Y:S01]  /*0080*/  LDS.U8 R0, [UR4] ;  /* 0x00000004ff007984 */ /* 0x000e620008000000 */
[----:B------:R-:W-:Y:S02]  /*0090*/  UMOV UR4, 0x400 ;  /* 0x0000040000047882 */ /* 0x000fe40000000000 */
[----:B------:R-:W-:Y:S01]  /*00a0*/  ULEA UR4, UR6, UR4, 0x18 ;  /* 0x0000000406047291 */ /* 0x000fe2000f8ec0ff */
[----:B-1----:R-:W-:-:S13]  /*00b0*/  ISETP.NE.AND P0, PT, R0, RZ, PT ;  /* 0x000000ff0000720c */ /* 0x002fda0003f05270 */
[----:B------:R-:W-:Y:S05]  /*00c0*/  @P0 BRA `(.L_x_1) ;  /* 0x00000000007c0947 */ /* 0x000fea0003800000 */
[----:B------:R-:W-:-:S13]  /*00d0*/  ELECT P0, URZ, PT ;  /* 0x0000000000ff782f */ /* 0x000fda0003800000 */
[----:B------:R-:W-:Y:S05]  /*00e0*/  @!P0 BRA `(.L_x_2) ;  /* 0x0000000000848947 */ /* 0x000fea0003800000 */
[----:B------:R-:W-:Y:S01]  /*00f0*/  UMOV UR5, 0x8 ;  /* 0x0000000800057882 */ /* 0x000fe20000000000 */
[----:B------:R-:W-:Y:S02]  /*0100*/  IMAD.MOV.U32 R4, RZ, RZ, 0x1 ;  /* 0x00000001ff047424 */ /* 0x000fe400078e00ff */
[----:B------:R-:W-:Y:S02]  /*0110*/  IMAD.MOV.U32 R5, RZ, RZ, 0xff ;  /* 0x000000ffff057424 */ /* 0x000fe400078e00ff */
[----:B------:R-:W-:Y:S04]  /*0120*/  DEPBAR.LE SB1, 0x36 ;  /* 0x00009d800000791a */ /* 0x000fe80000000000 */
[----:B------:R-:W1:Y:S02]  /*0130*/  UTCATOMSWS.FIND_AND_SET.ALIGN UP0, UR5, UR5 ;  /* 0x00000005000575e3 */ /* 0x000e640008000800 */
[----:B-1----:R-:W-:-:S04]  /*0140*/  PLOP3.LUT P0, PT, PT, PT, UP0, 0x80, 0x8 ;  /* 0x000000000008781c */ /* 0x002fc80003f0f008 */
[----:B------:R-:W-:-:S04]  /*0150*/  SEL R0, RZ, 0xffffffff, !P0 ;  /* 0xffffffffff007807 */ /* 0x000fc80004000000 */
[----:B------:R-:W-:Y:S01]  /*0160*/  ISETP.NE.AND P0, PT, R0, RZ, PT ;  /* 0x000000ff0000720c */ /* 0x000fe20003f05270 */
[----:B------:R-:W-:-:S12]  /*0170*/  IMAD.U32 R0, RZ, RZ, UR5 ;  /* 0x00000005ff007e24 */ /* 0x000fd8000f8e00ff */
[----:B------:R-:W-:Y:S05]  /*0180*/  @P0 BRA `(.L_x_3) ;  /* 0x0000000000240947 */ /* 0x000fea0003800000 */
.L_x_4:
[----:B------:R-:W-:Y:S05]  /*0190*/  NANOSLEEP 0x64 ;  /* 0x000000640000795d */ /* 0x000fea0003800000 */
[----:B------:R-:W-:-:S05]  /*01a0*/  UMOV UR5, 0x8 ;  /* 0x0000000800057882 */ /* 0x000fca0000000000 */
[----:B------:R-:W-:Y:S04]  /*01b0*/  DEPBAR.LE SB1, 0x36 ;  /* 0x00009d800000791a */ /* 0x000fe80000000000 */
[----:B------:R-:W1:Y:S02]  /*01c0*/  UTCATOMSWS.FIND_AND_SET.ALIGN UP0, UR5, UR5 ;  /* 0x00000005000575e3 */ /* 0x000e640008000800 */
[----:B-1----:R-:W-:-:S04]  /*01d0*/  PLOP3.LUT P0, PT, PT, PT, UP0, 0x80, 0x8 ;  /* 0x000000000008781c */ /* 0x002fc80003f0f008 */
[----:B------:R-:W-:-:S04]  /*01e0*/  SEL R0, RZ, 0xffffffff, !P0 ;  /* 0xffffffffff007807 */ /* 0x000fc80004000000 */
[----:B------:R-:W-:Y:S01]  /*01f0*/  ISETP.NE.AND P0, PT, R0, RZ, PT ;  /* 0x000000ff0000720c */ /* 0x000fe20003f05270 */
[----:B------:R-:W-:-:S12]  /*0200*/  IMAD.U32 R0, RZ, RZ, UR5 ;  /* 0x00000005ff007e24 */ /* 0x000fd8000f8e00ff */
[----:B------:R-:W-:Y:S05]  /*0210*/  @!P0 BRA `(.L_x_4) ;  /* 0xfffffffc00dc8947 */ /* 0x000fea000383ffff */
.L_x_3:
[C---:B------:R-:W-:Y:S01]  /*0220*/  VIADD R3, R0.reuse, 0x10 ;  /* 0x0000001000037836 */ /* 0x040fe20000000000 */
[----:B------:R-:W-:Y:S01]  /*0230*/  UMOV UR5, 0x50 ;  /* 0x0000005000057882 */ /* 0x000fe20000000000 */
[----:B------:R-:W-:Y:S01]  /*0240*/  SHF.L.U32 R2, R5, R0, RZ ;  /* 0x0000000005027219 */ /* 0x000fe200000006ff */
[----:B------:R-:W-:Y:S01]  /*0250*/  ULEA UR5, UR6, UR5, 0x18 ;  /* 0x0000000506057291 */ /* 0x000fe2000f8ec0ff */
[----:B------:R-:W-:Y:S01]  /*0260*/  IMAD.SHL.U32 R0, R0, 0x20, RZ ;  /* 0x0000002000007824 */ /* 0x000fe200078e00ff */
[----:B------:R-:W-:-:S04]  /*0270*/  SHF.L.U32 R3, R4, R3, RZ ;  /* 0x0000000304037219 */ /* 0x000fc800000006ff */
[----:B------:R-:W-:-:S05]  /*0280*/  LOP3.LUT R2, R3, R2, RZ, 0xfc, !PT ;  /* 0x0000000203027212 */ /* 0x000fca00078efcff */
[----:B------:R1:W-:Y:S04]  /*0290*/  ATOMS.OR RZ, [UR5], R2 ;  /* 0x00000002ffff798c */ /* 0x0003e8000b000005 */
[----:B------:R1:W-:Y:S01]  /*02a0*/  STS [UR4], R0 ;  /* 0x00000000ff007988 */ /* 0x0003e20008000804 */
[----:B------:R-:W-:Y:S05]  /*02b0*/  BRA `(.L_x_2) ;  /* 0x0000000000107947 */ /* 0x000fea0003800000 */
.L_x_1:
[----:B------:R-:W-:Y:S01]  /*02c0*/  IMAD.MOV.U32 R0, RZ, RZ, -0x1 ;  /* 0xffffffffff007424 */ /* 0x000fe200078e00ff */
[----:B------:R-:W-:-:S04]  /*02d0*/  MOV R2, 0x300 ;  /* 0x0000030000027802 */ /* 0x000fc80000000f00 */
[----:B------:R1:W-:Y:S03]  /*02e0*/  STS [UR4], R0 ;  /* 0x00000000ff007988 */ /* 0x0003e60008000804 */
[----:B01----:R-:W-:Y:S05]  /*02f0*/  CALL.REL.NOINC `($__internal_1_$__cuda_sm10x_tcgen05_guardrail_trap_phase_invalid_during_alloc) ;  /* 0x0000002800c87944 */ /* 0x003fea0003c00000 */
.L_x_2:
[----:B------:R-:W-:Y:S05]  /*0300*/  WARPSYNC.ALL ;  /* 0x0000000000007948 */ /* 0x000fea0003800000 */
[----:B------:R-:W-:Y:S01]  /*0310*/  NOP ;  /* 0x0000000000007918 */ /* 0x000fe20000000000 */
.L_x_0:
[----:B------:R-:W2:Y:S01]  /*0320*/  S2UR UR9, SR_CgaCtaId ;  /* 0x00000000000979c3 */ /* 0x000ea20000008800 */
[----:B------:R-:W3:Y:S01]  /*0330*/  LDCU.128 UR16, c[0x0][0x380] ;  /* 0x00007000ff1077ac */ /* 0x000ee20008000c00 */
[----:B-1----:R-:W-:Y:S02]  /*0340*/  SHF.R.U32.HI R2, RZ, 0x5, R132 ;  /* 0x00000005ff027819 */ /* 0x002fe40000011684 */
[C---:B------:R-:W-:Y:S01]  /*0350*/  LOP3.LUT R149, R132.reuse, 0x60, RZ, 0xc0, !PT ;  /* 0x0000006084957812 */ /* 0x040fe200078ec0ff */
[----:B------:R-:W-:Y:S01]  /*0360*/  UMOV UR4, 0x400 ;  /* 0x0000040000047882 */ /* 0x000fe20000000000 */
[----:B------:R-:W-:Y:S01]  /*0370*/  LOP3.LUT R136, R132, 0x1f, RZ, 0xc0, !PT ;  /* 0x0000001f84887812 */ /* 0x000fe200078ec0ff */
[----:B------:R-:W1:Y:S01]  /*0380*/  LDCU.64 UR12, c[0x0][0x358] ;  /* 0x00006b00ff0c77ac */ /* 0x000e620008000a00 */
[----:B------:R-:W-:Y:S01]  /*0390*/  SGXT.U32 R2, R2, 0x2 ;  /* 0x000000020202781a */ /* 0x000fe20000000000 */
[----:B------:R-:W-:-:S03]  /*03a0*/  IMAD.WIDE.U32 R4, R149, 0x8, RZ ;  /* 0x0000000895047825 */ /* 0x000fc600078e00ff */
[C---:B------:R-:W-:Y:S02]  /*03b0*/  LOP3.LUT R143, R2.reuse, 0x18, RZ, 0xfc, !PT ;  /* 0x00000018028f7812 */ /* 0x040fe400078efcff */
[C---:B------:R-:W-:Y:S02]  /*03c0*/  LOP3.LUT R141, R2.reuse, 0x20, RZ, 0xfc, !PT ;  /* 0x00000020028d7812 */ /* 0x040fe400078efcff */
[C---:B------:R-:W-:Y:S02]  /*03d0*/  LOP3.LUT R146, R2.reuse, 0xc, RZ, 0xfc, !PT ;  /* 0x0000000c02927812 */ /* 0x040fe400078efcff */
[----:B------:R-:W-:Y:S02]  /*03e0*/  LOP3.LUT R144, R2, 0x14, RZ, 0xfc, !PT ;  /* 0x0000001402907812 */ /* 0x000fe400078efcff */
[C---:B---3--:R-:W-:Y:S02]  /*03f0*/  IADD3 R8, P0, P2, R136.reuse, UR16, R149 ;  /* 0x0000001088087c10 */ /* 0x048fe4000fa1e095 */
[----:B------:R-:W-:Y:S01]  /*0400*/  IADD3 R6, P3, P4, R136, UR18, R4 ;  /* 0x0000001288067c10 */ /* 0x000fe2000fc7e004 */
[----:B--2---:R-:W-:Y:S01]  /*0410*/  ULEA UR10, UR9, UR4, 0x18 ;  /* 0x00000004090a7291 */ /* 0x004fe2000f8ec0ff */
[----:B------:R-:W-:Y:S01]  /*0420*/  BAR.SYNC.DEFER_BLOCKING 0x0 ;  /* 0x0000000000007b1d */ /* 0x000fe20000010000 */
[----:B------:R-:W-:-:S02]  /*0430*/  IADD3.X R9, PT, PT, RZ, UR17, RZ, P0, P2 ;  /* 0x00000011ff097c10 */ /* 0x000fc400087e44ff */
[----:B------:R-:W-:Y:S02]  /*0440*/  LEA R29, P2, R143, UR16, 0x5 ;  /* 0x000000108f1d7c11 */ /* 0x000fe4000f8428ff */
[----:B------:R-:W-:Y:S02]  /*0450*/  LEA R31, P0, R141, UR16, 0x5 ;  /* 0x000000108d1f7c11 */ /* 0x000fe4000f8028ff */
[C---:B------:R-:W-:Y:S02]  /*0460*/  LOP3.LUT R147, R2.reuse, 0x8, RZ, 0xfc, !PT ;  /* 0x0000000802937812 */ /* 0x040fe400078efcff */
[----:B------:R-:W-:Y:S02]  /*0470*/  LEA.HI.X R23, R143, UR17, RZ, 0x5, P2 ;  /* 0x000000118f177c11 */ /* 0x000fe400090f2cff */
[----:B------:R-:W-:Y:S02]  /*0480*/  LEA.HI.X R24, R141, UR17, RZ, 0x5, P0 ;  /* 0x000000118d187c11 */ /* 0x000fe400080f2cff */
[----:B------:R-:W-:-:S02]  /*0490*/  LOP3.LUT R145, R2, 0x10, RZ, 0xfc, !PT ;  /* 0x0000001002917812 */ /* 0x000fc400078efcff */
[C---:B------:R-:W-:Y:S02]  /*04a0*/  LOP3.LUT R139, R2.reuse, 0x28, RZ, 0xfc, !PT ;  /* 0x00000028028b7812 */ /* 0x040fe400078efcff */
[C---:B------:R-:W-:Y:S02]  /*04b0*/  LOP3.LUT R137, R2.reuse, 0x30, RZ, 0xfc, !PT ;  /* 0x0000003002897812 */ /* 0x040fe400078efcff */
[C---:B------:R-:W-:Y:S02]  /*04c0*/  LOP3.LUT R3, R2.reuse, 0x38, RZ, 0xfc, !PT ;  /* 0x0000003802037812 */ /* 0x040fe400078efcff */
[C---:B------:R-:W-:Y:S02]  /*04d0*/  LOP3.LUT R148, R2.reuse, 0x4, RZ, 0xfc, !PT ;  /* 0x0000000402947812 */ /* 0x040fe400078efcff */
[C---:B------:R-:W-:Y:S01]  /*04e0*/  LOP3.LUT R142, R2.reuse, 0x1c, RZ, 0xfc, !PT ;  /* 0x0000001c028e7812 */ /* 0x040fe200078efcff */
[----:B------:R-:W2:Y:S01]  /*04f0*/  LDS R90, [UR10] ;  /* 0x0000000aff5a7984 */ /* 0x000ea20008000800 */
[----:B------:R-:W-:-:S02]  /*0500*/  LOP3.LUT R140, R2, 0x24, RZ, 0xfc, !PT ;  /* 0x00000024028c7812 */ /* 0x000fc400078efcff */
[C---:B------:R-:W-:Y:S01]  /*0510*/  LOP3.LUT R138, R2.reuse, 0x2c, RZ, 0xfc, !PT ;  /* 0x0000002c028a7812 */ /* 0x040fe200078efcff */
[----:B------:R-:W-:Y:S01]  /*0520*/  BAR.SYNC.DEFER_BLOCKING 0x0 ;  /* 0x0000000000007b1d */ /* 0x000fe20000010000 */
[----:B------:R-:W-:Y:S02]  /*0530*/  LOP3.LUT R133, R2, 0x34, RZ, 0xfc, !PT ;  /* 0x0000003402857812 */ /* 0x000fe400078efcff */
[----:B------:R-:W-:Y:S02]  /*0540*/  IADD3.X R7, PT, PT, RZ, UR19, R5, P3, P4 ;  /* 0x00000013ff077c10 */ /* 0x000fe40009fe8405 */
[----:B------:R-:W-:Y:S02]  /*0550*/  LEA R41, P2, R146, UR16, 0x5 ;  /* 0x0000001092297c11 */ /* 0x000fe4000f8428ff */
[----:B------:R-:W-:Y:S02]  /*0560*/  LEA R53, P0, R144, UR16, 0x5 ;  /* 0x0000001090357c11 */ /* 0x000fe4000f8028ff */
[----:B------:R-:W-:-:S02]  /*0570*/  LOP3.LUT R2, R2, 0x3c, RZ, 0xfc, !PT ;  /* 0x0000003c02027812 */ /* 0x000fc400078efcff */
[C---:B------:R-:W-:Y:S02]  /*0580*/  LEA R11, P4, R147.reuse, UR16, 0x5 ;  /* 0x00000010930b7c11 */ /* 0x040fe4000f8828ff */
[----:B------:R-:W-:Y:S02]  /*0590*/  LEA.HI.X R42, R146, UR17, RZ, 0x5, P2 ;  /* 0x00000011922a7c11 */ /* 0x000fe400090f2cff */
[----:B------:R-:W-:Y:S02]  /*05a0*/  LEA.HI.X R54, R144, UR17, RZ, 0x5, P0 ;  /* 0x0000001190367c11 */ /* 0x000fe400080f2cff */
[----:B------:R-:W-:Y:S02]  /*05b0*/  LEA.HI.X R0, R147, UR17, RZ, 0x5, P4 ;  /* 0x0000001193007c11 */ /* 0x000fe4000a0f2cff */
[----:B------:R-:W-:Y:S02]  /*05c0*/  LEA R39, P2, R2, UR16, 0x5 ;  /* 0x0000001002277c11 */ /* 0x000fe4000f8428ff */
[----:B------:R-:W-:-:S02]  /*05d0*/  IADD3 R10, P0, PT, R136, R11, RZ ;  /* 0x0000000b880a7210 */ /* 0x000fc40007f1e0ff */
[C---:B------:R-:W-:Y:S01]  /*05e0*/  LEA R13, P3, R145.reuse, UR16, 0x5 ;  /* 0x00000010910d7c11 */ /* 0x040fe2000f8628ff */
[----:B-1----:R-:W5:Y:S01]  /*05f0*/  LDG.E.U8 R19, desc[UR12][R6.64] ;  /* 0x0000000c06137981 */ /* 0x002f62000c1e1100 */
[----:B------:R-:W-:Y:S01]  /*0600*/  LEA.HI.X R48, R2, UR17, RZ, 0x5, P2 ;  /* 0x0000001102307c11 */ /* 0x000fe200090f2cff */
[----:B------:R-:W-:Y:S01]  /*0610*/  IMAD.X R11, RZ, RZ, R0, P0 ;  /* 0x000000ffff0b7224 */ /* 0x000fe200000e0600 */
[----:B------:R-:W-:Y:S01]  /*0620*/  LEA.HI.X R22, R145, UR17, RZ, 0x5, P3 ;  /* 0x0000001191167c11 */ /* 0x000fe200098f2cff */
[----:B------:R-:W5:Y:S01]  /*0630*/  LDG.E.U8 R18, desc[UR12][R6.64+0x40] ;  /* 0x0000400c06127981 */ /* 0x000f62000c1e1100 */
[C---:B------:R-:W-:Y:S02]  /*0640*/  IADD3 R12, P2, PT, R136.reuse, R13, RZ ;  /* 0x0000000d880c7210 */ /* 0x040fe40007f5e0ff */
[C---:B------:R-:W-:Y:S01]  /*0650*/  IADD3 R28, P0, PT, R136.reuse, R29, RZ ;  /* 0x0000001d881c7210 */ /* 0x040fe20007f1e0ff */
[----:B------:R-:W5:Y:S01]  /*0660*/  LDG.E.U8 R17, desc[UR12][R6.64+0x80] ;  /* 0x0000800c06117981 */ /* 0x000f62000c1e1100 */
[C---:B------:R-:W-:Y:S01]  /*0670*/  LEA R33, P6, R139.reuse, UR16, 0x5 ;  /* 0x000000108b217c11 */ /* 0x040fe2000f8c28ff */
[----:B------:R-:W-:Y:S01]  /*0680*/  IMAD.X R13, RZ, RZ, R22, P2 ;  /* 0x000000ffff0d7224 */ /* 0x000fe200010e0616 */
[C---:B------:R-:W-:Y:S01]  /*0690*/  IADD3 R30, P2, PT, R136.reuse, R31, RZ ;  /* 0x0000001f881e7210 */ /* 0x040fe20007f5e0ff */
[----:B------:R-:W-:Y:S01]  /*06a0*/  IMAD.X R29, RZ, RZ, R23, P0 ;  /* 0x000000ffff1d7224 */ /* 0x000fe200000e0617 */
[----:B------:R-:W-:Y:S01]  /*06b0*/  LEA.HI.X R25, R139, UR17, RZ, 0x5, P6 ;  /* 0x000000118b197c11 */ /* 0x000fe2000b0f2cff */
[----:B------:R-:W5:Y:S01]  /*06c0*/  LDG.E.U8 R16, desc[UR12][R6.64+0xc0] ;  /* 0x0000c00c06107981 */ /* 0x000f62000c1e1100 */
[----:B------:R-:W-:-:S02]  /*06d0*/  IADD3 R32, P0, PT, R136, R33, RZ ;  /* 0x0000002188207210 */ /* 0x000fc40007f1e0ff */
[C---:B------:R-:W-:Y:S01]  /*06e0*/  LEA R35, P5, R137.reuse, UR16, 0x5 ;  /* 0x0000001089237c11 */ /* 0x040fe2000f8a28ff */
[----:B------:R-:W5:Y:S01]  /*06f0*/  LDG.E.U8 R15, desc[UR12][R6.64+0x20] ;  /* 0x0000200c060f7981 */ /* 0x000f62000c1e1100 */
[----:B------:R-:W-:Y:S01]  /*0700*/  LEA R27, P3, R148, UR16, 0x5 ;  /* 0x00000010941b7c11 */ /* 0x000fe2000f8628ff */
[----:B------:R-:W-:Y:S01]  /*0710*/  IMAD.X R31, RZ, RZ, R24, P2 ;  /* 0x000000ffff1f7224 */ /* 0x000fe200010e0618 */
[----:B------:R-:W-:Y:S01]  /*0720*/  LEA.HI.X R26, R137, UR17, RZ, 0x5, P5 ;  /* 0x00000011891a7c11 */ /* 0x000fe2000a8f2cff */
[----:B------:R-:W5:Y:S01]  /*0730*/  LDG.E.U8 R14, desc[UR12][R6.64+0x60] ;  /* 0x0000600c060e7981 */ /* 0x000f62000c1e1100 */
[----:B------:R-:W-:Y:S01]  /*0740*/  IADD3 R34, P2, PT, R136, R35, RZ ;  /* 0x0000002388227210 */ /* 0x000fe20007f5e0ff */
[----:B------:R-:W-:Y:S01]  /*0750*/  IMAD.X R33, RZ, RZ, R25, P0 ;  /* 0x000000ffff217224 */ /* 0x000fe200000e0619 */
[----:B------:R-:W-:Y:S01]  /*0760*/  LEA.HI.X R40, R148, UR17, RZ, 0x5, P3 ;  /* 0x0000001194287c11 */ /* 0x000fe200098f2cff */
[----:B------:R-:W5:Y:S01]  /*0770*/  LDG.E.U8 R0, desc[UR12][R6.64+0xa0] ;  /* 0x0000a00c06007981 */ /* 0x000f62000c1e1100 */
[----:B------:R-:W-:-:S03]  /*0780*/  LEA R47, P3, R133, UR16, 0x5 ;  /* 0x00000010852f7c11 */ /* 0x000fc6000f8628ff */
[----:B------:R1:W5:Y:S01]  /*0790*/  LDG.E.U8 R20, desc[UR12][R6.64+0xe0] ;  /* 0x0000e00c06147981 */ /* 0x000362000c1e1100 */
[----:B------:R-:W-:Y:S01]  /*07a0*/  IMAD.X R35, RZ, RZ, R26, P2 ;  /* 0x000000ffff237224 */ /* 0x000fe200010e061a */
[----:B------:R-:W-:Y:S02]  /*07b0*/  LEA R37, P4, R3, UR16, 0x5 ;  /* 0x0000001003257c11 */ /* 0x000fe4000f8828ff */
[----:B------:R3:W5:Y:S01]  /*07c0*/  LDG.E.U8 R21, desc[UR12][R8.64] ;  /* 0x0000000c08157981 */ /* 0x000762000c1e1100 */
[----:B------:R-:W-:Y:S02]  /*07d0*/  LEA.HI.X R50, R133, UR17, RZ, 0x5, P3 ;  /* 0x0000001185327c11 */ /* 0x000fe400098f2cff */
[----:B------:R-:W-:Y:S01]  /*07e0*/  LEA R43, P6, R142, UR16, 0x5 ;  /* 0x000000108e2b7c11 */ /* 0x000fe2000f8c28ff */
[----:B------:R4:W5:Y:S01]  /*07f0*/  LDG.E.U8 R22, desc[UR12][R10.64] ;  /* 0x0000000c0a167981 */ /* 0x000962000c1e1100 */
[----:B------:R-:W-:Y:S02]  /*0800*/  LEA.HI.X R38, R3, UR17, RZ, 0x5, P4 ;  /* 0x0000001103267c11 */ /* 0x000fe4000a0f2cff */
[----:B-1----:R-:W-:Y:S01]  /*0810*/  IADD3 R6, P0, PT, R136, R27, RZ ;  /* 0x0000001b88067210 */ /* 0x002fe20007f1e0ff */
[----:B------:R1:W5:Y:S01]  /*0820*/  LDG.E.U8 R23, desc[UR12][R12.64] ;  /* 0x0000000c0c177981 */ /* 0x000362000c1e1100 */
[----:B------:R-:W-:-:S02]  /*0830*/  LEA R51, P5, R140, UR16, 0x5 ;  /* 0x000000108c337c11 */ /* 0x000fc4000f8a28ff */
[C---:B---3--:R-:W-:Y:S01]  /*0840*/  IADD3 R8, P2, PT, R136.reuse, R41, RZ ;  /* 0x0000002988087210 */ /* 0x048fe20007f5e0ff */
[----:B------:R-:W-:Y:S01]  /*0850*/  IMAD.X R7, RZ, RZ, R40, P0 ;  /* 0x000000ffff077224 */ /* 0x000fe200000e0628 */
[C---:B------:R-:W-:Y:S01]  /*0860*/  IADD3 R36, P3, PT, R136.reuse, R37, RZ ;  /* 0x0000002588247210 */ /* 0x040fe20007f7e0ff */
[----:B------:R-:W3:Y:S01]  /*0870*/  LDC.64 R40, c[0x0][0x388] ;  /* 0x0000e200ff287b82 */ /* 0x000ee20000000a00 */
[----:B----4-:R-:W-:Y:S01]  /*0880*/  IADD3 R10, P0, PT, R136, R53, RZ ;  /* 0x00000035880a7210 */ /* 0x010fe20007f1e0ff */
[----:B------:R-:W-:Y:S01]  /*0890*/  IMAD.X R9, RZ, RZ, R42, P2 ;  /* 0x000000ffff097224 */ /* 0x000fe200010e062a */
[----:B------:R-:W-:Y:S01]  /*08a0*/  LEA.HI.X R44, R142, UR17, RZ, 0x5, P6 ;  /* 0x000000118e2c7c11 */ /* 0x000fe2000b0f2cff */
[----:B------:R4:W5:Y:S01]  /*08b0*/  LDG.E.U8 R24, desc[UR12][R28.64] ;  /* 0x0000000c1c187981 */ /* 0x000962000c1e1100 */
[----:B-1----:R-:W-:Y:S01]  /*08c0*/  IADD3 R12, P2, PT, R136, R43, RZ ;  /* 0x0000002b880c7210 */ /* 0x002fe20007f5e0ff */
[----:B------:R-:W-:Y:S01]  /*08d0*/  IMAD.X R11, RZ, RZ, R54, P0 ;  /* 0x000000ffff0b7224 */ /* 0x000fe200000e0636 */
[----:B------:R-:W-:Y:S01]  /*08e0*/  LEA.HI.X R52, R140, UR17, RZ, 0x5, P5 ;  /* 0x000000118c347c11 */ /* 0x000fe2000a8f2cff */
[----:B------:R-:W-:Y:S01]  /*08f0*/  IMAD.X R37, RZ, RZ, R38, P3 ;  /* 0x000000ffff257224 */ /* 0x000fe200018e0626 */
[----:B------:R-:W-:Y:S01]  /*0900*/  LEA R45, P4, R138, UR16, 0x5 ;  /* 0x000000108a2d7c11 */ /* 0x000fe2000f8828ff */
[----:B------:R1:W5:Y:S01]  /*0910*/  LDG.E.U8 R27, desc[UR12][R34.64] ;  /* 0x0000000c221b7981 */ /* 0x000362000c1e1100 */
[----:B------:R-:W-:-:S02]  /*0920*/  IMAD.X R13, RZ, RZ, R44, P2 ;  /* 0x000000ffff0d7224 */ /* 0x000fc400010e062c */
[----:B------:R-:W-:Y:S01]  /*0930*/  LEA.HI.X R46, R138, UR17, RZ, 0x5, P4 ;  /* 0x000000118a2e7c11 */ /* 0x000fe2000a0f2cff */
[----:B------:R0:W5:Y:S01]  /*0940*/  LDG.E.U8 R49, desc[UR12][R36.64] ;  /* 0x0000000c24317981 */ /* 0x000162000c1e1100 */
[----:B----4-:R-:W-:-:S03]  /*0950*/  IADD3 R28, P0, PT, R136, R51, RZ ;  /* 0x00000033881c7210 */ /* 0x010fc60007f1e0ff */
[----:B------:R3:W5:Y:S01]  /*0960*/  LDG.E.U8 R42, desc[UR12][R6.64] ;  /* 0x0000000c062a7981 */ /* 0x000762000c1e1100 */
[C---:B-1----:R-:W-:Y:S01]  /*0970*/  IADD3 R34, P2, PT, R136.reuse, R45, RZ ;  /* 0x0000002d88227210 */ /* 0x042fe20007f5e0ff */
[----:B------:R-:W-:Y:S02]  /*0980*/  IMAD.X R29, RZ, RZ, R52, P0 ;  /* 0x000000ffff1d7224 */ /* 0x000fe400000e0634 */
[----:B------:R1:W5:Y:S01]  /*0990*/  LDG.E.U8 R25, desc[UR12][R30.64] ;  /* 0x0000000c1e197981 */ /* 0x000362000c1e1100 */
[----:B0-----:R-:W-:Y:S01]  /*09a0*/  IADD3 R36, P0, PT, R136, R47, RZ ;  /* 0x0000002f88247210 */ /* 0x001fe20007f1e0ff */
[----:B------:R-:W-:Y:S02]  /*09b0*/  IMAD.X R35, RZ, RZ, R46, P2 ;  /* 0x000000ffff237224 */ /* 0x000fe400010e062e */
[----:B------:R0:W5:Y:S01]  /*09c0*/  LDG.E.U8 R43, desc[UR12][R8.64] ;  /* 0x0000000c082b7981 */ /* 0x000162000c1e1100 */
[----:B---3--:R-:W-:Y:S01]  /*09d0*/  IMAD.WIDE.U32 R6, R148, 0x100, R40 ;  /* 0x0000010094067825 */ /* 0x008fe200078e0028 */
[----:B------:R-:W-:-:S02]  /*09e0*/  IADD3 R38, P2, PT, R136, R39, RZ ;  /* 0x0000002788267210 */ /* 0x000fc40007f5e0ff */
[----:B------:R3:W5:Y:S01]  /*09f0*/  LDG.E.U8 R44, desc[UR12][R10.64] ;  /* 0x0000000c0a2c7981 */ /* 0x000762000c1e1100 */
[----:B------:R-:W-:Y:S01]  /*0a00*/  IMAD.X R37, RZ, RZ, R50, P0 ;  /* 0x000000ffff257224 */ /* 0x000fe200000e0632 */
[----:B-1----:R-:W-:Y:S02]  /*0a10*/  IADD3 R30, P0, PT, R136, R6, RZ ;  /* 0x00000006881e7210 */ /* 0x002fe40007f1e0ff */
[----:B------:R1:W5:Y:S01]  /*0a20*/  LDG.E.U8 R26, desc[UR12][R32.64] ;  /* 0x0000000c201a7981 */ /* 0x000362000c1e1100 */
[----:B0-----:R-:W-:-:S03]  /*0a30*/  IMAD.WIDE.U32 R8, R147, 0x100, R40 ;  /* 0x0000010093087825 */ /* 0x001fc600078e0028 */
[----:B------:R0:W5:Y:S01]  /*0a40*/  LDG.E.U8 R47, desc[UR12][R34.64] ;  /* 0x0000000c222f7981 */ /* 0x000162000c1e1100 */
[----:B---3--:R-:W-:-:S03]  /*0a50*/  IMAD.WIDE.U32 R10, R146, 0x100, R40 ;  /* 0x00000100920a7825 */ /* 0x008fc600078e0028 */
[----:B------:R3:W5:Y:S01]  /*0a60*/  LDG.E.U8 R45, desc[UR12][R12.64] ;  /* 0x0000000c0c2d7981 */ /* 0x000762000c1e1100 */
[----:B------:R-:W-:Y:S01]  /*0a70*/  IMAD.X R39, RZ, RZ, R48, P2 ;  /* 0x000000ffff277224 */ /* 0x000fe200010e0630 */
[C---:B-1----:R-:W-:Y:S01]  /*0a80*/  IADD3 R32, P2, PT, R136.reuse, R8, RZ ;  /* 0x0000000888207210 */ /* 0x042fe20007f5e0ff */
[----:B------:R-:W-:Y:S01]  /*0a90*/  IMAD.X R31, RZ, RZ, R7, P0 ;  /* 0x000000ffff1f7224 */ /* 0x000fe200000e0607 */
[----:B------:R1:W5:Y:S01]  /*0aa0*/  LDG.E.U8 R46, desc[UR12][R28.64] ;  /* 0x0000000c1c2e7981 */ /* 0x000362000c1e1100 */
[----:B0-----:R-:W-:Y:S01]  /*0ab0*/  IADD3 R34, P0, PT, R136, R10, RZ ;  /* 0x0000000a88227210 */ /* 0x001fe20007f1e0ff */
[----:B------:R-:W-:Y:S02]  /*0ac0*/  IMAD.WIDE.U32 R6, R145, 0x100, R40 ;  /* 0x0000010091067825 */ /* 0x000fe400078e0028 */
[----:B------:R-:W5:Y:S02]  /*0ad0*/  LDG.E.U8 R36, desc[UR12][R36.64] ;  /* 0x0000000c24247981 */ /* 0x000f64000c1e1100 */
[----:B------:R-:W-:-:S02]  /*0ae0*/  IMAD.X R33, RZ, RZ, R9, P2 ;  /* 0x000000ffff217224 */ /* 0x000fc400010e0609 */
[--C-:B------:R-:W-:Y:S01]  /*0af0*/  IMAD.WIDE.U32 R8, R144, 0x100, R40.reuse ;  /* 0x0000010090087825 */ /* 0x100fe200078e0028 */
[----:B------:R-:W5:Y:S03]  /*0b00*/  LDG.E.U8 R38, desc[UR12][R38.64] ;  /* 0x0000000c26267981 */ /* 0x000f66000c1e1100 */
[----:B---3--:R-:W-:Y:S01]  /*0b10*/  IMAD.WIDE.U32 R12, R143, 0x100, R40 ;  /* 0x000001008f0c7825 */ /* 0x008fe200078e0028 */
[----:B------:R-:W5:Y:S03]  /*0b20*/  LDG.E.U8 R48, desc[UR12][R30.64+0xc0] ;  /* 0x0000c00c1e307981 */ /* 0x000f66000c1e1100 */
[----:B------:R-:W-:Y:S01]  /*0b30*/  IMAD.X R35, RZ, RZ, R11, P0 ;  /* 0x000000ffff237224 */ /* 0x000fe200000e060b */
[----:B------:R-:W-:Y:S01]  /*0b40*/  IADD3 R6, P0, PT, R136, R6, RZ ;  /* 0x0000000688067210 */ /* 0x000fe20007f1e0ff */
[----:B-1----:R-:W-:Y:S01]  /*0b50*/  IMAD.WIDE.U32 R28, R142, 0x100, R40 ;  /* 0x000001008e1c7825 */ /* 0x002fe200078e0028 */
[C---:B------:R-:W-:Y:S01]  /*0b60*/  IADD3 R8, P2, PT, R136.reuse, R8, RZ ;  /* 0x0000000888087210 */ /* 0x040fe20007f5e0ff */
[----:B------:R-:W5:Y:S01]  /*0b70*/  LDG.E.U8 R51, desc[UR12][R32.64] ;  /* 0x0000000c20337981 */ /* 0x000f62000c1e1100 */
[C---:B------:R-:W-:Y:S01]  /*0b80*/  IADD3 R10, P3, PT, R136.reuse, R12, RZ ;  /* 0x0000000c880a7210 */ /* 0x040fe20007f7e0ff */
[----:B------:R-:W-:Y:S01]  /*0b90*/  IMAD.X R7, RZ, RZ, R7, P0 ;  /* 0x000000ffff077224 */ /* 0x000fe200000e0607 */
[----:B------:R-:W-:Y:S01]  /*0ba0*/  IADD3 R12, P4, PT, R136, R28, RZ ;  /* 0x0000001c880c7210 */ /* 0x000fe20007f9e0ff */
[----:B------:R-:W-:Y:S01]  /*0bb0*/  IMAD.X R9, RZ, RZ, R9, P2 ;  /* 0x000000ffff097224 */ /* 0x000fe200010e0609 */
[----:B------:R-:W5:Y:S01]  /*0bc0*/  LDG.E.U8 R53, desc[UR12][R32.64+0x40] ;  /* 0x0000400c20357981 */ /* 0x000f62000c1e1100 */
[----:B------:R-:W-:-:S02]  /*0bd0*/  IMAD.X R11, RZ, RZ, R13, P3 ;  /* 0x000000ffff0b7224 */ /* 0x000fc400018e060d */
[----:B------:R-:W-:Y:S01]  /*0be0*/  IMAD.X R13, RZ, RZ, R29, P4 ;  /* 0x000000ffff0d7224 */ /* 0x000fe200020e061d */
[----:B------:R-:W5:Y:S04]  /*0bf0*/  LDG.E.U8 R55, desc[UR12][R32.64+0x80] ;  /* 0x0000800c20377981 */ /* 0x000f68000c1e1100 */
        /* <DEDUP_REMOVED lines=12> */
[----:B------:R0:W5:Y:S01]  /*0cc0*/  LDG.E.U8 R70, desc[UR12][R6.64+0xe0] ;  /* 0x0000e00c06467981 */ /* 0x000162000c1e1100 */
[----:B--2---:R-:W-:-:S03]  /*0cd0*/  R2UR UR11, R90 ;  /* 0x000000005a0b72ca */ /* 0x004fc600000e0000 */
[----:B------:R1:W5:Y:S04]  /*0ce0*/  LDG.E.U8 R28, desc[UR12][R30.64] ;  /* 0x0000000c1e1c7981 */ /* 0x000368000c1e1100 */
[----:B------:R1:W5:Y:S01]  /*0cf0*/  LDG.E.U8 R37, desc[UR12][R30.64+0x40] ;  /* 0x0000400c1e257981 */ /* 0x000362000c1e1100 */
[----:B0-----:R-:W-:-:S03]  /*0d00*/  SHF.R.U32.HI R6, RZ, 0x5, R132 ;  /* 0x00000005ff067819 */ /* 0x001fc60000011684 */
[----:B------:R1:W5:Y:S04]  /*0d10*/  LDG.E.U8 R40, desc[UR12][R30.64+0x80] ;  /* 0x0000800c1e287981 */ /* 0x000368000c1e1100 */
[----:B------:R1:W5:Y:S01]  /*0d20*/  LDG.E.U8 R29, desc[UR12][R30.64+0x20] ;  /* 0x0000200c1e1d7981 */ /* 0x000362000c1e1100 */
[----:B------:R-:W-:-:S03]  /*0d30*/  R2UR UR8, R6 ;  /* 0x00000000060872ca */ /* 0x000fc600000e0000 */
[----:B------:R1:W5:Y:S04]  /*0d40*/  LDG.E.U8 R39, desc[UR12][R30.64+0x60] ;  /* 0x0000600c1e277981 */ /* 0x000368000c1e1100 */
        /* <DEDUP_REMOVED lines=17> */
[----:B------:R1:W5:Y:S01]  /*0e60*/  LDG.E.U8 R76, desc[UR12][R8.64+0xe0] ;  /* 0x0000e00c084c7981 */ /* 0x000362000c1e1100 */
[----:B------:R-:W-:-:S03]  /*0e70*/  LOP3.LUT R6, R132, 0x7f, RZ, 0xc0, !PT ;  /* 0x0000007f84067812 */ /* 0x000fc600078ec0ff */
        /* <DEDUP_REMOVED lines=16> */
[----:B------:R-:W-:Y:S05]  /*0f80*/  @P1 BRA `(.L_x_5) ;  /* 0x0000000000181947 */ /* 0x000fea0003800000 */
[----:B------:R-:W-:Y:S01]  /*0f90*/  ELECT P0, URZ, PT ;  /* 0x0000000000ff782f */ /* 0x000fe20003800000 */
[----:B-1----:R-:W-:Y:S01]  /*0fa0*/  IMAD.MOV.U32 R10, RZ, RZ, 0x1 ;  /* 0x00000001ff0a7424 */ /* 0x002fe200078e00ff */
[----:B------:R-:W-:Y:S01]  /*0fb0*/  UMOV UR4, 0x40 ;  /* 0x0000004000047882 */ /* 0x000fe20000000000 */
[----:B------:R-:W-:Y:S01]  /*0fc0*/  UVIRTCOUNT.DEALLOC.SMPOOL 0x80 ;  /* 0x000000800000784c */ /* 0x000fe20000000000 */
[----:B------:R-:W-:-:S09]  /*0fd0*/  ULEA UR4, UR9, UR4, 0x18 ;  /* 0x0000000409047291 */ /* 0x000fd2000f8ec0ff */
[----:B------:R0:W-:Y:S03]  /*0fe0*/  @P0 STS.U8 [UR4], R10 ;  /* 0x0000000aff000988 */ /* 0x0001e60008000004 */
.L_x_5:
[----:B------:R-:W-:Y:S01]  /*0ff0*/  LOP3.LUT P2, RZ, R132, 0x7f, RZ, 0xc0, !PT ;  /* 0x0000007f84ff7812 */ /* 0x000fe2000784c0ff */
[----:B-1----:R-:W-:Y:S01]  /*1000*/  IMAD R13, R149, 0x4, R136 ;  /* 0x00000004950d7824 */ /* 0x002fe200078e0288 */
[----:B------:R-:W-:Y:S01]  /*1010*/  SHF.R.U32.HI R134, RZ, 0x1, R149 ;  /* 0x00000001ff867819 */ /* 0x000fe20000011695 */
[----:B------:R-:W-:Y:S01]  /*1020*/  UMOV UR4, 0x1 ;  /* 0x0000000100047882 */ /* 0x000fe20000000000 */
[----:B------:R-:W-:Y:S01]  /*1030*/  LOP3.LUT R11, R6, 0x10, RZ, 0x3c, !PT ;  /* 0x00000010060b7812 */ /* 0x000fe200078e3cff */
[----:B-----5:R-:W-:Y:S01]  /*1040*/  STS.U8 [R6+UR10+0x2100], R22 ;  /* 0x0021001606007988 */ /* 0x020fe2000800000a */
[----:B0-----:R-:W-:-:S03]  /*1050*/  LOP3.LUT R10, R13, R134, RZ, 0x3c, !PT ;  /* 0x000000860d0a7212 */ /* 0x001fc600078e3cff */
[----:B------:R-:W-:Y:S04]  /*1060*/  STS.U8 [R6+UR10+0x2200], R23 ;  /* 0x0022001706007988 */ /* 0x000fe8000800000a */
[----:B------:R-:W-:Y:S01]  /*1070*/  VOTEU.ALL UP0, P2 ;  /* 0x0000000000ff7886 */ /* 0x000fe20001000000 */
[----:B------:R-:W-:Y:S01]  /*1080*/  STS.U8 [R6+UR10+0x2300], R24 ;  /* 0x0023001806007988 */ /* 0x000fe2000800000a */
[----:B------:R-:W-:-:S03]  /*1090*/  VOTEU.ALL UP1, P2 ;  /* 0x0000000000ff7886 */ /* 0x000fc60001020000 */
[----:B------:R-:W-:-:S04]  /*10a0*/  @!UP0 UIADD3 UR4, UPT, UPT, -UR4, 0x100000, URZ ;  /* 0x0010000004048890 */ /* 0x000fc8000fffe1ff */
[----:B------:R-:W-:Y:S02]  /*10b0*/  @!UP0 USHF.L.U32 UR5, UR4, 0xb, URZ ;  /* 0x0000000b04058899 */ /* 0x000fe400080006ff */
[----:B------:R-:W-:Y:S01]  /*10c0*/  @!UP0 USHF.L.U32 UR4, UR4, 0x1, URZ ;  /* 0x0000000104048899 */ /* 0x000fe200080006ff */
[----:B------:R-:W-:Y:S01]  /*10d0*/  STS.U8 [R6+UR10+0x2400], R25 ;  /* 0x0024001906007988 */ /* 0x000fe2000800000a */
[----:B------:R-:W-:-:S03]  /*10e0*/  UISETP.NE.U32.AND UP0, UPT, UR8, URZ, UPT ;  /* 0x000000ff0800728c */ /* 0x000fc6000bf05070 */
[----:B------:R-:W-:Y:S04]  /*10f0*/  STS.U8 [R6+UR10+0x2500], R26 ;  /* 0x0025001a06007988 */ /* 0x000fe8000800000a */
        /* <DEDUP_REMOVED lines=10> */
[----:B------:R0:W-:Y:S04]  /*11a0*/  STS.U8 [R11+UR10+0x2780], R38 ;  /* 0x002780260b007988 */ /* 0x0001e8000800000a */
[----:B------:R1:W-:Y:S04]  /*11b0*/  STS.U8 [R10+UR10], R19 ;  /* 0x000000130a007988 */ /* 0x0003e8000800000a */
[----:B------:R1:W-:Y:S01]  /*11c0*/  STS.U8 [R10+UR10+0x40], R18 ;  /* 0x000040120a007988 */ /* 0x0003e2000800000a */
[----:B0-----:R-:W-:-:S03]  /*11d0*/  LOP3.LUT R11, R10, 0x20, RZ, 0x3c, !PT ;  /* 0x000000200a0b7812 */ /* 0x001fc600078e3cff */
[----:B------:R1:W-:Y:S04]  /*11e0*/  STS.U8 [R10+UR10+0x1000], R17 ;  /* 0x001000110a007988 */ /* 0x0003e8000800000a */
        /* <DEDUP_REMOVED lines=29> */
[----:B------:R1:W-:Y:S04]  /*13c0*/  STS.U8 [R11+UR10], R15 ;  /* 0x0000000f0b007988 */ /* 0x0003e8000800000a */
        /* <DEDUP_REMOVED lines=30> */
[----:B------:R1:W-:Y:S01]  /*15b0*/  STS.U8 [R11+UR10+0x1e00], R89 ;  /* 0x001e00590b007988 */ /* 0x0003e2000800000a */
[----:B------:R0:W-:Y:S06]  /*15c0*/  MEMBAR.ALL.CTA ;  /* 0x0000000000007992 */ /* 0x0001ec0000008000 */
[----:B0-----:R-:W-:Y:S04]  /*15d0*/  FENCE.VIEW.ASYNC.S ;  /* 0x00000000000073c6 */ /* 0x001fe80000000000 */
[----:B------:R-:W0:Y:S02]  /*15e0*/  FENCE.VIEW.ASYNC.S ;  /* 0x00000000000073c6 */ /* 0x000e240000000000 */
[----:B0-----:R1:W0:Y:S02]  /*15f0*/  @!UP1 SYNCS.EXCH.64 URZ, [UR10+0x2800], UR4 ;  /* 0x002800040aff95b2 */ /* 0x0012240008000100 */
[----:B0-----:R-:W-:Y:S06]  /*1600*/  BAR.SYNC.DEFER_BLOCKING 0x0 ;  /* 0x0000000000007b1d */ /* 0x001fec0000010000 */
[----:B-1----:R-:W-:Y:S05]  /*1610*/  BRA.U UP0, `(.L_x_6) ;  /* 0x0000000100307547 */ /* 0x002fea000b800000 */
[----:B------:R-:W-:Y:S02]  /*1620*/  UIADD3 UR4, UPT, UPT, UR10, 0x2000, URZ ;  /* 0x000020000a047890 */ /* 0x000fe4000fffe0ff */
[----:B------:R-:W-:Y:S02]  /*1630*/  USHF.R.U32.HI UR6, URZ, 0x4, UR10 ;  /* 0x00000004ff067899 */ /* 0x000fe4000801160a */
[----:B------:R-:W-:Y:S02]  /*1640*/  USHF.R.U32.HI UR4, URZ, 0x4, UR4 ;  /* 0x00000004ff047899 */ /* 0x000fe40008011604 */
[----:B------:R-:W-:Y:S02]  /*1650*/  USGXT.U32 UR6, UR6, 0xe ;  /* 0x0000000e0606789a */ /* 0x000fe40008000000 */
[----:B------:R-:W-:Y:S02]  /*1660*/  USGXT.U32 UR4, UR4, 0xe ;  /* 0x0000000e0404789a */ /* 0x000fe40008000000 */
[----:B------:R-:W-:Y:S01]  /*1670*/  ULOP3.LUT UR6, UR6, 0x1000000, URZ, 0xfc, !UPT ;  /* 0x0100000006067892 */ /* 0x000fe2000f8efcff */
[----:B------:R-:W-:Y:S01]  /*1680*/  UMOV UR14, 0x0 ;  /* 0x00000000000e7882 */ /* 0x000fe20000000000 */
[----:B------:R-:W-:Y:S01]  /*1690*/  UMOV UR15, 0x4410010 ;  /* 0x04410010000f7882 */ /* 0x000fe20000000000 */
[----:B------:R-:W-:Y:S01]  /*16a0*/  UMOV UR5, 0xc0004010 ;  /* 0xc000401000057882 */ /* 0x000fe20000000000 */
[----:B------:R-:W-:-:S05]  /*16b0*/  UMOV UR7, 0x40004040 ;  /* 0x4000404000077882 */ /* 0x000fca0000000000 */
[----:B------:R0:W-:Y:S01]  /*16c0*/  UTCQMMA gdesc[UR4], gdesc[UR6], tmem[UR11], tmem[UR14], idesc[UR15], !UPT ;  /* 0x00ff0e06040075ea */ /* 0x0001e2000f80030b */
[----:B------:R-:W-:Y:S02]  /*16d0*/  NOP ;  /* 0x0000000000007918 */ /* 0x000fe40000000000 */
.L_x_6:
[----:B------:R-:W-:Y:S01]  /*16e0*/  ELECT P0, URZ, PT ;  /* 0x0000000000ff782f */ /* 0x000fe20003800000 */
[C---:B------:R-:W-:Y:S01]  /*16f0*/  IMAD.SHL.U32 R0, R132.reuse, 0x10, RZ ;  /* 0x0000001084007824 */ /* 0x040fe200078e00ff */
[----:B0-----:R-:W-:Y:S01]  /*1700*/  UIADD3 UR4, UPT, UPT, UR10, 0x2800, URZ ;  /* 0x000028000a047890 */ /* 0x001fe2000fffe0ff */
[----:B------:R-:W-:Y:S01]  /*1710*/  LOP3.LUT R150, R132, 0x7, RZ, 0xc0, !PT ;  /* 0x0000000784967812 */ /* 0x000fe200078ec0ff */
[----:B------:R-:W-:Y:S01]  /*1720*/  UMOV UR5, URZ ;  /* 0x000000ff00057c82 */ /* 0x000fe20008000000 */
[----:B------:R-:W-:Y:S02]  /*1730*/  ISETP.LT.U32.AND P0, PT, R6, 0x20, P0 ;  /* 0x000000200600780c */ /* 0x000fe40000701070 */
[----:B------:R-:W-:Y:S02]  /*1740*/  LOP3.LUT R5, R0, 0xf0, RZ, 0xc0, !PT ;  /* 0x000000f000057812 */ /* 0x000fe400078ec0ff */
[----:B------:R-:W-:Y:S02]  /*1750*/  LOP3.LUT R0, R132, 0x10, RZ, 0xc0, !PT ;  /* 0x0000001084007812 */ /* 0x000fe400078ec0ff */
[----:B------:R-:W-:Y:S01]  /*1760*/  SHF.R.S32.HI R135, RZ, 0x4, R132 ;  /* 0x00000004ff877819 */ /* 0x000fe20000011484 */
[----:B------:R-:W-:-:S04]  /*1770*/  IMAD R5, R150, 0x800, R5 ;  /* 0x0000080096057824 */ /* 0x000fc800078e0205 */
[----:B------:R-:W-:Y:S02]  /*1780*/  IMAD R5, R0, 0x40, R5 ;  /* 0x0000004000057824 */ /* 0x000fe400078e0205 */
[----:B------:R-:W-:Y:S01]  /*1790*/  VOTEU.ANY UP0, P0 ;  /* 0x0000000000ff7886 */ /* 0x000fe20000000100 */
[----:B------:R-:W-:Y:S02]  /*17a0*/  VOTEU.ANY UP1, P0 ;  /* 0x0000000000ff7886 */ /* 0x000fe40000020100 */
[----:B------:R-:W-:Y:S02]  /*17b0*/  LOP3.LUT R0, R5, R4, RZ, 0xfc, !PT ;  /* 0x0000000405007212 */ /* 0x000fe400078efcff */
[----:B------:R-:W-:Y:S01]  /*17c0*/  @UP0 UMOV UR5, UR4 ;  /* 0x0000000400050c82 */ /* 0x000fe20008000000 */
[----:B------:R-:W-:Y:S01]  /*17d0*/  USHF.L.U32 UR4, UR8, 0x15, URZ ;  /* 0x0000001508047899 */ /* 0x000fe200080006ff */
[----:B------:R0:W-:Y:S01]  /*17e0*/  @UP1 UTCBAR [UR5], URZ ;  /* 0x000000ff050013e9 */ /* 0x0001e200080000ff */
[----:B------:R-:W-:Y:S02]  /*17f0*/  BAR.SYNC.DEFER_BLOCKING 0x0 ;  /* 0x0000000000007b1d */ /* 0x000fe40000010000 */
[----:B------:R-:W-:-:S04]  /*1800*/  ULOP3.LUT UR4, UR4, 0x600000, URZ, 0xc0, !UPT ;  /* 0x0060000004047892 */ /* 0x000fc8000f8ec0ff */
[----:B------:R-:W-:Y:S01]  /*1810*/  UIADD3 UR4, UPT, UPT, UR11, UR4, URZ ;  /* 0x000000040b047290 */ /* 0x000fe2000fffe0ff */
[----:B------:R-:W1:Y:S02]  /*1820*/  SYNCS.PHASECHK.TRANS64.TRYWAIT P0, [UR10+0x2800], RZ ;  /* 0x002800ffff0075a7 */ /* 0x000e64000800110a */
[----:B01----:R-:W-:Y:S09]  /*1830*/  @!P0 BRA `(.L_x_7) ;  /* 0x0000001400608947 */ /* 0x003ff20003800000 */
.L_x_11:
[----:B------:R-:W-:Y:S01]  /*1840*/  BAR.SYNC.DEFER_BLOCKING 0x0 ;  /* 0x0000000000007b1d */ /* 0x000fe20000010000 */
[----:B------:R-:W-:Y:S01]  /*1850*/  SGXT R135, R135, 0x1 ;  /* 0x000000018787781a */ /* 0x000fe20000000200 */
[----:B------:R-:W-:Y:S01]  /*1860*/  IMAD R150, R149, 0x4, R150 ;  /* 0x0000000495967824 */ /* 0x000fe200078e0296 */
[----:B------:R-:W-:Y:S01]  /*1870*/  LOP3.LUT R154, R0, 0x40, RZ, 0x3c, !PT ;  /* 0x00000040009a7812 */ /* 0x000fe200078e3cff */
[----:B------:R-:W-:Y:S01]  /*1880*/  IMAD.SHL.U32 R132, R132, 0x80, RZ ;  /* 0x0000008084847824 */ /* 0x000fe200078e00ff */
[----:B------:R-:W-:Y:S01]  /*1890*/  LOP3.LUT R135, R134, 0x2040, R135, 0xf8, !PT ;  /* 0x0000204086877812 */ /* 0x000fe200078ef887 */
[----:B------:R-:W-:Y:S01]  /*18a0*/  IMAD.SHL.U32 R134, R150, 0x10, RZ ;  /* 0x0000001096867824 */ /* 0x000fe200078e00ff */
[----:B------:R-:W-:Y:S01]  /*18b0*/  LOP3.LUT R150, R0, 0x30, RZ, 0x3c, !PT ;  /* 0x0000003000967812 */ /* 0x000fe200078e3cff */
[----:B------:R-:W-:Y:S01]  /*18c0*/  LDTM.16dp32bit_t0_t15.x128 R4, tmem[UR4] ;  /* 0x00000004000479ee */ /* 0x000fe20008b80000 */
[----:B------:R-:W0:Y:S01]  /*18d0*/  LDTM.16dp32bit_t16_t31.x128 R4, tmem[UR4+0x80] ;  /* 0x00008004000479ee */ /* 0x000e220008ba0000 */
[----:B------:R-:W-:Y:S01]  /*18e0*/  LOP3.LUT R132, R132, 0x400, RZ, 0xc0, !PT ;  /* 0x0000040084847812 */ /* 0x000fe200078ec0ff */
[----:B------:R-:W1:Y:S01]  /*18f0*/  LDC.64 R156, c[0x0][0x390] ;  /* 0x0000e400ff9c7b82 */ /* 0x000e620000000a00 */
[----:B------:R-:W-:Y:S01]  /*1900*/  LOP3.LUT R135, R135, R134, RZ, 0x3c, !PT ;  /* 0x0000008687877212 */ /* 0x000fe200078e3cff */
[----:B------:R-:W2:Y:S01]  /*1910*/  LDCU.64 UR4, c[0x0][0x390] ;  /* 0x00007200ff0477ac */ /* 0x000ea20008000a00 */
[----:B------:R-:W-:-:S02]  /*1920*/  LOP3.LUT R153, R0, 0x50, RZ, 0x3c, !PT ;  /* 0x0000005000997812 */ /* 0x000fc400078e3cff */
[----:B------:R-:W-:Y:S01]  /*1930*/  IADD3 R134, PT, PT, R135, UR10, R132 ;  /* 0x0000000a87867c10 */ /* 0x000fe2000fffe084 */
[----:B------:R-:W3:Y:S01]  /*1940*/  LDCU.64 UR6, c[0x0][0x390] ;  /* 0x00007200ff0677ac */ /* 0x000ee20008000a00 */
[C---:B------:R-:W-:Y:S02]  /*1950*/  LOP3.LUT R132, R0.reuse, 0x10, RZ, 0x3c, !PT ;  /* 0x0000001000847812 */ /* 0x040fe400078e3cff */
[C---:B------:R-:W-:Y:S01]  /*1960*/  LOP3.LUT R135, R0.reuse, 0x20, RZ, 0x3c, !PT ;  /* 0x0000002000877812 */ /* 0x040fe200078e3cff */
[----:B------:R-:W4:Y:S01]  /*1970*/  LDCU.64 UR14, c[0x0][0x390] ;  /* 0x00007200ff0e77ac */ /* 0x000f220008000a00 */
[C---:B------:R-:W-:Y:S02]  /*1980*/  LOP3.LUT R152, R0.reuse, 0x60, RZ, 0x3c, !PT ;  /* 0x0000006000987812 */ /* 0x040fe400078e3cff */
[----:B------:R-:W-:Y:S01]  /*1990*/  LOP3.LUT R151, R0, 0x70, RZ, 0x3c, !PT ;  /* 0x0000007000977812 */ /* 0x000fe200078e3cff */
[----:B------:R-:W0:Y:S01]  /*19a0*/  @!P2 SYNCS.CCTL.IV [UR10+0x2800] ;  /* 0x00280000ff00a9b1 */ /* 0x000e22000800000a */
[----:B------:R-:W-:Y:S01]  /*19b0*/  NOP ;  /* 0x0000000000007918 */ /* 0x000fe20000000000 */
[----:B0-----:R-:W-:Y:S06]  /*19c0*/  BAR.SYNC.DEFER_BLOCKING 0x0 ;  /* 0x0000000000007b1d */ /* 0x001fec0000010000 */
[----:B------:R-:W0:Y:S01]  /*19d0*/  LDCU.64 UR18, c[0x0][0x390] ;  /* 0x00007200ff1277ac */ /* 0x000e220008000a00 */
[----:B-1----:R-:W-:Y:S01]  /*19e0*/  IMAD.WIDE.U32 R156, R143, 0x400, R156 ;  /* 0x000004008f9c7825 */ /* 0x002fe200078e009c */
[----:B------:R-:W1:Y:S01]  /*19f0*/  LDCU.64 UR16, c[0x0][0x390] ;  /* 0x00007200ff1077ac */ /* 0x000e620008000a00 */
[----:B------:R-:W5:Y:S01]  /*1a00*/  LDCU.64 UR20, c[0x0][0x390] ;  /* 0x00007200ff1477ac */ /* 0x000f620008000a00 */
[----:B------:R-:W0:Y:S01]  /*1a10*/  LDCU.64 UR22, c[0x0][0x390] ;  /* 0x00007200ff1677ac */ /* 0x000e220008000a00 */
[----:B------:R-:W-:Y:S04]  /*1a20*/  STS.128 [R0+UR10], R4 ;  /* 0x0000000400007988 */ /* 0x000fe80008000c0a */
[----:B------:R-:W-:Y:S04]  /*1a30*/  STS.128 [R132+UR10], R8 ;  /* 0x0000000884007988 */ /* 0x000fe80008000c0a */
[----:B------:R-:W-:Y:S04]  /*1a40*/  STS.128 [R135+UR10], R12 ;  /* 0x0000000c87007988 */ /* 0x000fe80008000c0a */
[----:B------:R-:W-:Y:S04]  /*1a50*/  STS.128 [R150+UR10], R16 ;  /* 0x0000001096007988 */ /* 0x000fe80008000c0a */
[----:B------:R-:W-:Y:S04]  /*1a60*/  STS.128 [R154+UR10], R20 ;  /* 0x000000149a007988 */ /* 0x000fe80008000c0a */
[----:B------:R-:W-:Y:S04]  /*1a70*/  STS.128 [R153+UR10], R24 ;  /* 0x0000001899007988 */ /* 0x000fe80008000c0a */
[----:B------:R-:W-:Y:S04]  /*1a80*/  STS.128 [R152+UR10], R28 ;  /* 0x0000001c98007988 */ /* 0x000fe80008000c0a */
[----:B------:R-:W-:Y:S01]  /*1a90*/  STS.128 [R151+UR10], R32 ;  /* 0x0000002097007988 */ /* 0x000fe20008000c0a */
[----:B------:R-:W-:Y:S06]  /*1aa0*/  BAR.SYNC.DEFER_BLOCKING 0x0 ;  /* 0x0000000000007b1d */ /* 0x000fec0000010000 */
[----:B------:R-:W0:Y:S04]  /*1ab0*/  LDSM.16.M88.4 R4, [R134] ;  /* 0x000000008604783b */ /* 0x000e280000000200 */
[----:B------:R-:W-:Y:S04]  /*1ac0*/  LDSM.16.M88.4 R32, [R134+0x80] ;  /* 0x000080008620783b */ /* 0x000fe80000000200 */
[----:B------:R-:W-:Y:S04]  /*1ad0*/  LDSM.16.M88.4 R28, [R134+0x100] ;  /* 0x00010000861c783b */ /* 0x000fe80000000200 */
[----:B------:R-:W-:Y:S04]  /*1ae0*/  LDSM.16.M88.4 R24, [R134+0x180] ;  /* 0x000180008618783b */ /* 0x000fe80000000200 */
[----:B------:R-:W-:Y:S04]  /*1af0*/  LDSM.16.M88.4 R20, [R134+0x200] ;  /* 0x000200008614783b */ /* 0x000fe80000000200 */
[----:B------:R-:W-:Y:S04]  /*1b00*/  LDSM.16.M88.4 R16, [R134+0x280] ;  /* 0x000280008610783b */ /* 0x000fe80000000200 */
[----:B------:R-:W-:Y:S04]  /*1b10*/  LDSM.16.M88.4 R12, [R134+0x300] ;  /* 0x00030000860c783b */ /* 0x000fe80000000200 */
[----:B------:R-:W-:Y:S01]  /*1b20*/  LDSM.16.M88.4 R8, [R134+0x380] ;  /* 0x000380008608783b */ /* 0x000fe20000000200 */
[----:B------:R-:W-:Y:S06]  /*1b30*/  BAR.SYNC.DEFER_BLOCKING 0x0 ;  /* 0x0000000000007b1d */ /* 0x000fec0000010000 */
        /* <DEDUP_REMOVED lines=36> */
[----:B------:R0:W-:Y:S04]  /*1d80*/  STS.128 [R0+UR10], R100 ;  /* 0x0000006400007988 */ /* 0x0001e80008000c0a */
[----:B------:R-:W-:Y:S04]  /*1d90*/  STS.128 [R132+UR10], R104 ;  /* 0x0000006884007988 */ /* 0x000fe80008000c0a */
[----:B------:R1:W-:Y:S04]  /*1da0*/  STS.128 [R135+UR10], R108 ;  /* 0x0000006c87007988 */ /* 0x0003e80008000c0a */
[----:B------:R1:W-:Y:S01]  /*1db0*/  STS.128 [R150+UR10], R112 ;  /* 0x0000007096007988 */ /* 0x0003e20008000c0a */
[----:B0-----:R-:W0:Y:S03]  /*1dc0*/  LDC.64 R102, c[0x0][0x390] ;  /* 0x0000e400ff667b82 */ /* 0x001e260000000a00 */
[----:B------:R0:W-:Y:S01]  /*1dd0*/  STS.128 [R154+UR10], R116 ;  /* 0x000000749a007988 */ /* 0x0001e20008000c0a */
[----:B------:R-:W-:-:S03]  /*1de0*/  IMAD.SHL.U32 R0, R141, 0x100, RZ ;  /* 0x000001008d007824 */ /* 0x000fc600078e00ff */
[----:B------:R0:W-:Y:S01]  /*1df0*/  STS.128 [R153+UR10], R120 ;  /* 0x0000007899007988 */ /* 0x0001e20008000c0a */
[----:B------:R-:W2:Y:S03]  /*1e00*/  LDC.64 R100, c[0x0][0x390] ;  /* 0x0000e400ff647b82 */ /* 0x000ea60000000a00 */
[----:B------:R0:W-:Y:S01]  /*1e10*/  STS.128 [R152+UR10], R124 ;  /* 0x0000007c98007988 */ /* 0x0001e20008000c0a */
[----:B-1----:R-:W-:Y:S01]  /*1e20*/  IMAD.SHL.U32 R135, R136, 0x4, RZ ;  /* 0x0000000488877824 */ /* 0x002fe200078e00ff */
[----:B------:R-:W-:Y:S02]  /*1e30*/  LEA R136, P4, R137, UR18, 0xa ;  /* 0x0000001289887c11 */ /* 0x000fe4000f8850ff */
[----:B------:R-:W-:Y:S01]  /*1e40*/  STS.128 [R151+UR10], R128 ;  /* 0x0000008097007988 */ /* 0x000fe20008000c0a */
[----:B------:R-:W1:Y:S08]  /*1e50*/  LDC.64 R108, c[0x0][0x390] ;  /* 0x0000e400ff6c7b82 */ /* 0x000e700000000a00 */
[----:B------:R-:W1:Y:S01]  /*1e60*/  LDC.64 R104, c[0x0][0x390] ;  /* 0x0000e400ff687b82 */ /* 0x000e620000000a00 */
[----:B0-----:R-:W-:-:S07]  /*1e70*/  IMAD.WIDE.U32 R102, R149, 0x20, R102 ;  /* 0x0000002095667825 */ /* 0x001fce00078e0066 */
[----:B------:R-:W-:Y:S01]  /*1e80*/  BAR.SYNC.DEFER_BLOCKING 0x0 ;  /* 0x0000000000007b1d */ /* 0x000fe20000010000 */
[----:B------:R-:W-:-:S07]  /*1e90*/  IADD3 R114, P0, PT, R102, R135, RZ ;  /* 0x0000008766727210 */ /* 0x000fce0007f1e0ff */
[----:B------:R-:W0:Y:S01]  /*1ea0*/  LDC.64 R110, c[0x0][0x390] ;  /* 0x0000e400ff6e7b82 */ /* 0x000e220000000a00 */
[----:B--2---:R-:W-:-:S04]  /*1eb0*/  IMAD.WIDE.U32 R100, R148, 0x400, R100 ;  /* 0x0000040094647825 */ /* 0x004fc800078e0064 */
[----:B------:R-:W-:Y:S01]  /*1ec0*/  IMAD.X R115, RZ, RZ, R103, P0 ;  /* 0x000000ffff737224 */ /* 0x000fe200000e0667 */
[----:B------:R-:W-:Y:S02]  /*1ed0*/  IADD3 R148, P2, PT, R100, R135, RZ ;  /* 0x0000008764947210 */ /* 0x000fe40007f5e0ff */
[----:B------:R-:W2:Y:S01]  /*1ee0*/  LDC.64 R106, c[0x0][0x390] ;  /* 0x0000e400ff6a7b82 */ /* 0x000ea20000000a00 */
[----:B-1----:R-:W-:-:S04]  /*1ef0*/  IMAD.WIDE.U32 R108, R147, 0x400, R108 ;  /* 0x00000400936c7825 */ /* 0x002fc800078e006c */
[----:B------:R-:W-:Y:S01]  /*1f00*/  IMAD.X R149, RZ, RZ, R101, P2 ;  /* 0x000000ffff957224 */ /* 0x000fe200010e0665 */
[-C--:B------:R-:W-:Y:S02]  /*1f10*/  IADD3 R108, P0, PT, R108, R135.reuse, RZ ;  /* 0x000000876c6c7210 */ /* 0x080fe40007f1e0ff */
[----:B------:R-:W1:Y:S01]  /*1f20*/  LDC.64 R112, c[0x0][0x390] ;  /* 0x0000e400ff707b82 */ /* 0x000e620000000a00 */
[----:B------:R-:W-:Y:S01]  /*1f30*/  IMAD.WIDE.U32 R104, R145, 0x400, R104 ;  /* 0x0000040091687825 */ /* 0x000fe200078e0068 */
[----:B------:R-:W1:Y:S03]  /*1f40*/  LDSM.16.M88.4 R100, [R134] ;  /* 0x000000008664783b */ /* 0x000e660000000200 */
[----:B------:R-:W-:Y:S01]  /*1f50*/  IMAD.X R109, RZ, RZ, R109, P0 ;  /* 0x000000ffff6d7224 */ /* 0x000fe200000e066d */
[----:B------:R-:W-:Y:S01]  /*1f60*/  STG.E desc[UR12][R114.64], R4 ;  /* 0x0000000472007986 */ /* 0x000fe2000c10190c */
[----:B0-----:R-:W-:Y:S01]  /*1f70*/  IMAD.WIDE.U32 R144, R144, 0x400, R110 ;  /* 0x0000040090907825 */ /* 0x001fe200078e006e */
[----:B------:R-:W-:-:S02]  /*1f80*/  IADD3 R110, P0, PT, R104, R135, RZ ;  /* 0x00000087686e7210 */ /* 0x000fc40007f1e0ff */
[----:B------:R-:W-:Y:S01]  /*1f90*/  STG.E desc[UR12][R114.64+0x80], R36 ;  /* 0x0000802472007986 */ /* 0x000fe2000c10190c */
[----:B------:R-:W-:Y:S02]  /*1fa0*/  IMAD.SHL.U32 R104, R139, 0x100, RZ ;  /* 0x000001008b687824 */ /* 0x000fe400078e00ff */
[----:B------:R-:W-:Y:S01]  /*1fb0*/  IMAD.X R111, RZ, RZ, R105, P0 ;  /* 0x000000ffff6f7224 */ /* 0x000fe200000e0669 */
[-C--:B------:R-:W-:Y:S01]  /*1fc0*/  IADD3 R118, P0, PT, R144, R135.reuse, RZ ;  /* 0x0000008790767210 */ /* 0x080fe20007f1e0ff */
[----:B--2---:R-:W-:Y:S01]  /*1fd0*/  IMAD.WIDE.U32 R106, R146, 0x400, R106 ;  /* 0x00000400926a7825 */ /* 0x004fe200078e006a */
[----:B------:R-:W-:Y:S03]  /*1fe0*/  STG.E desc[UR12][R114.64+0x100], R68 ;  /* 0x0001004472007986 */ /* 0x000fe6000c10190c */
[----:B------:R-:W-:Y:S01]  /*1ff0*/  IMAD.X R119, RZ, RZ, R145, P0 ;  /* 0x000000ffff777224 */ /* 0x000fe200000e0691 */
[-C--:B------:R-:W-:Y:S01]  /*2000*/  IADD3 R116, P2, PT, R106, R135.reuse, RZ ;  /* 0x000000876a747210 */ /* 0x080fe20007f5e0ff */
[----:B------:R-:W-:Y:S01]  /*2010*/  IMAD.SHL.U32 R106, R137, 0x100, RZ ;  /* 0x00000100896a7824 */ /* 0x000fe200078e00ff */
[----:B------:R-:W-:Y:S01]  /*2020*/  LEA R144, P0, R141, UR4, 0xa ;  /* 0x000000048d907c11 */ /* 0x000fe2000f8050ff */
[----:B-1----:R-:W-:Y:S01]  /*2030*/  IMAD.WIDE.U32 R112, R142, 0x400, R112 ;  /* 0x000004008e707825 */ /* 0x002fe200078e0070 */
[----:B------:R-:W-:Y:S02]  /*2040*/  STG.E desc[UR12][R114.64+0x200], R5 ;  /* 0x0002000572007986 */ /* 0x000fe4000c10190c */
[----:B------:R-:W-:Y:S01]  /*2050*/  LEA.HI.X R121, R0, UR5, RZ, 0x2, P0 ;  /* 0x0000000500797c11 */ /* 0x000fe200080f14ff */
[----:B------:R-:W-:Y:S01]  /*2060*/  IMAD.X R117, RZ, RZ, R107, P2 ;  /* 0x000000ffff757224 */ /* 0x000fe200010e066b */
[-C--:B------:R-:W-:Y:S01]  /*2070*/  IADD3 R124, P2, PT, R156, R135.reuse, RZ ;  /* 0x000000879c7c7210 */ /* 0x080fe20007f5e0ff */
[----:B------:R-:W-:Y:S01]  /*2080*/  IMAD.SHL.U32 R0, R140, 0x100, RZ ;  /* 0x000001008c007824 */ /* 0x000fe200078e00ff */
[----:B------:R-:W-:Y:S01]  /*2090*/  IADD3 R126, P3, PT, R112, R135, RZ ;  /* 0x00000087707e7210 */ /* 0x000fe20007f7e0ff */
[----:B------:R-:W-:Y:S01]  /*20a0*/  IMAD.SHL.U32 R105, R138, 0x100, RZ ;  /* 0x000001008a697824 */ /* 0x000fe200078e00ff */
[----:B---3--:R-:W-:Y:S01]  /*20b0*/  LEA R142, P0, R140, UR6, 0xa ;  /* 0x000000068c8e7c11 */ /* 0x008fe2000f8050ff */
[----:B------:R-:W-:Y:S01]  /*20c0*/  IMAD.X R125, RZ, RZ, R157, P2 ;  /* 0x000000ffff7d7224 */ /* 0x000fe200010e069d */
[----:B----4-:R-:W-:Y:S01]  /*20d0*/  LEA R140, P2, R139, UR14, 0xa ;  /* 0x0000000e8b8c7c11 */ /* 0x010fe2000f8450ff */
[----:B------:R-:W-:Y:S01]  /*20e0*/  IMAD.X R127, RZ, RZ, R113, P3 ;  /* 0x000000ffff7f7224 */ /* 0x000fe200018e0671 */
[----:B------:R-:W-:Y:S01]  /*20f0*/  LEA R138, P3, R138, UR16, 0xa ;  /* 0x000000108a8a7c11 */ /* 0x000fe2000f8650ff */
[----:B------:R-:W-:Y:S01]  /*2100*/  STG.E desc[UR12][R114.64+0x280], R37 ;  /* 0x0002802572007986 */ /* 0x000fe2000c10190c */
[----:B------:R-:W-:Y:S01]  /*2110*/  LEA.HI.X R113, R104, UR15, RZ, 0x2, P2 ;  /* 0x0000000f68717c11 */ /* 0x000fe200090f14ff */
[----:B------:R-:W0:Y:S01]  /*2120*/  LDCU.64 UR4, c[0x0][0x390] ;  /* 0x00007200ff0477ac */ /* 0x000e220008000a00 */
[----:B------:R-:W-:Y:S01]  /*2130*/  LEA.HI.X R120, R0, UR7, RZ, 0x2, P0 ;  /* 0x0000000700787c11 */ /* 0x000fe200080f14ff */
[----:B------:R-:W-:Y:S01]  /*2140*/  STG.E desc[UR12][R114.64+0x300], R69 ;  /* 0x0003004572007986 */ /* 0x000fe2000c10190c */
[----:B------:R-:W-:-:S02]  /*2150*/  IADD3 R144, P2, PT, R135, R144, RZ ;  /* 0x0000009087907210 */ /* 0x000fc40007f5e0ff */
[----:B------:R-:W-:Y:S01]  /*2160*/  IADD3 R142, P6, PT, R135, R142, RZ ;  /* 0x0000008e878e7210 */ /* 0x000fe20007fde0ff */
[----:B------:R-:W-:Y:S01]  /*2170*/  STG.E desc[UR12][R114.64+0x180], R100 ;  /* 0x0001806472007986 */ /* 0x000fe2000c10190c */
[----:B------:R-:W-:Y:S01]  /*2180*/  LEA.HI.X R0, R106, UR19, RZ, 0x2, P4 ;  /* 0x000000136a007c11 */ /* 0x000fe2000a0f14ff */
[----:B------:R-:W-:Y:S01]  /*2190*/  IMAD.X R145, RZ, RZ, R121, P2 ;  /* 0x000000ffff917224 */ /* 0x000fe200010e0679 */
[----:B------:R-:W-:Y:S01]  /*21a0*/  LEA.HI.X R112, R105, UR17, RZ, 0x2, P3 ;  /* 0x0000001169707c11 */ /* 0x000fe200098f14ff */
[----:B------:R-:W-:Y:S01]  /*21b0*/  IMAD.X R143, RZ, RZ, R120, P6 ;  /* 0x000000ffff8f7224 */ /* 0x000fe200030e0678 */
[C---:B------:R-:W-:Y:S01]  /*21c0*/  IADD3 R140, P4, PT, R135.reuse, R140, RZ ;  /* 0x0000008c878c7210 */ /* 0x040fe20007f9e0ff */
[----:B------:R-:W1:Y:S01]  /*21d0*/  LDSM.16.M88.4 R104, [R134+0x80] ;  /* 0x000080008668783b */ /* 0x000e620000000200 */
[----:B------:R-:W-:Y:S02]  /*21e0*/  IADD3 R138, P5, PT, R135, R138, RZ ;  /* 0x0000008a878a7210 */ /* 0x000fe40007fbe0ff */
[----:B-----5:R-:W-:Y:S01]  /*21f0*/  LEA R128, P0, R133, UR20, 0xa ;  /* 0x0000001485807c11 */ /* 0x020fe2000f8050ff */
[----:B------:R-:W2:Y:S01]  /*2200*/  LDSM.16.M88.4 R120, [R134+0x100] ;  /* 0x000100008678783b */ /* 0x000ea20000000200 */
[----:B------:R-:W-:Y:S01]  /*2210*/  IMAD.X R141, RZ, RZ, R113, P4 ;  /* 0x000000ffff8d7224 */ /* 0x000fe200020e0671 */
[----:B------:R-:W-:Y:S01]  /*2220*/  LEA R130, P3, R3, UR22, 0xa ;  /* 0x0000001603827c11 */ /* 0x000fe2000f8650ff */
[----:B------:R-:W-:Y:S01]  /*2230*/  IMAD.X R139, RZ, RZ, R112, P5 ;  /* 0x000000ffff8b7224 */ /* 0x000fe200028e0670 */
[----:B------:R-:W-:Y:S01]  /*2240*/  STG.E desc[UR12][R114.64+0x380], R101 ;  /* 0x0003806572007986 */ /* 0x000fe2000c10190c */
[----:B------:R-:W-:Y:S01]  /*2250*/  IMAD.SHL.U32 R133, R133, 0x100, RZ ;  /* 0x0000010085857824 */ /* 0x000fe200078e00ff */
[C---:B0-----:R-:W-:Y:S01]  /*2260*/  LEA R132, P2, R2.reuse, UR4, 0xa ;  /* 0x0000000402847c11 */ /* 0x041fe2000f8450ff */
[----:B------:R-:W-:Y:S01]  /*2270*/  IMAD.SHL.U32 R3, R3, 0x100, RZ ;  /* 0x0000010003037824 */ /* 0x000fe200078e00ff */
[----:B------:R-:W0:Y:S01]  /*2280*/  LDSM.16.M88.4 R112, [R134+0x180] ;  /* 0x000180008670783b */ /* 0x000e220000000200 */
[C---:B------:R-:W-:Y:S01]  /*2290*/  IADD3 R136, P4, PT, R135.reuse, R136, RZ ;  /* 0x0000008887887210 */ /* 0x040fe20007f9e0ff */
[----:B------:R-:W-:Y:S01]  /*22a0*/  IMAD.SHL.U32 R2, R2, 0x100, RZ ;  /* 0x0000010002027824 */ /* 0x000fe200078e00ff */
[----:B------:R-:W-:Y:S01]  /*22b0*/  IADD3 R128, P6, PT, R135, R128, RZ ;  /* 0x0000008087807210 */ /* 0x000fe20007fde0ff */
[----:B------:R-:W-:Y:S01]  /*22c0*/  STG.E desc[UR12][R148.64], R6 ;  /* 0x0000000694007986 */ /* 0x000fe2000c10190c */
[----:B------:R-:W-:Y:S01]  /*22d0*/  LEA.HI.X R133, R133, UR21, RZ, 0x2, P0 ;  /* 0x0000001585857c11 */ /* 0x000fe200080f14ff */
[----:B------:R-:W-:Y:S01]  /*22e0*/  IMAD.X R137, RZ, RZ, R0, P4 ;  /* 0x000000ffff897224 */ /* 0x000fe200020e0600 */
[----:B------:R-:W-:Y:S01]  /*22f0*/  IADD3 R130, P5, PT, R135, R130, RZ ;  /* 0x0000008287827210 */ /* 0x000fe20007fbe0ff */
[----:B------:R-:W-:Y:S01]  /*2300*/  STG.E desc[UR12][R148.64+0x200], R7 ;  /* 0x0002000794007986 */ /* 0x000fe2000c10190c */
[----:B------:R-:W-:Y:S01]  /*2310*/  LEA.HI.X R3, R3, UR23, RZ, 0x2, P3 ;  /* 0x0000001703037c11 */ /* 0x000fe200098f14ff */
[----:B------:R-:W-:Y:S01]  /*2320*/  IMAD.X R129, RZ, RZ, R133, P6 ;  /* 0x000000ffff817224 */ /* 0x000fe200030e0685 */
[----:B------:R-:W-:Y:S01]  /*2330*/  IADD3 R132, P4, PT, R135, R132, RZ ;  /* 0x0000008487847210 */ /* 0x000fe20007f9e0ff */
[----:B------:R-:W3:Y:S01]  /*2340*/  LDSM.16.M88.4 R4, [R134+0x200] ;  /* 0x000200008604783b */ /* 0x000ee20000000200 */
[----:B------:R-:W-:Y:S01]  /*2350*/  LEA.HI.X R2, R2, UR5, RZ, 0x2, P2 ;  /* 0x0000000502027c11 */ /* 0x000fe200090f14ff */
[----:B------:R-:W-:-:S02]  /*2360*/  IMAD.X R131, RZ, RZ, R3, P5 ;  /* 0x000000ffff837224 */ /* 0x000fc400028e0603 */
[----:B------:R-:W-:Y:S02]  /*2370*/  STG.E desc[UR12][R148.64+0x80], R38 ;  /* 0x0000802694007986 */ /* 0x000fe4000c10190c */
[----:B------:R-:W-:Y:S02]  /*2380*/  IMAD.X R133, RZ, RZ, R2, P4 ;  /* 0x000000ffff857224 */ /* 0x000fe400020e0602 */
[----:B------:R-:W-:Y:S04]  /*2390*/  STG.E desc[UR12][R148.64+0x100], R70 ;  /* 0x0001004694007986 */ /* 0x000fe8000c10190c */
        /* <DEDUP_REMOVED lines=10> */
[----:B-1----:R-:W-:Y:S04]  /*2440*/  STG.E desc[UR12][R108.64+0x180], R104 ;  /* 0x000180686c007986 */ /* 0x002fe8000c10190c */
        /* <DEDUP_REMOVED lines=15> */
[----:B--2---:R-:W-:Y:S04]  /*2540*/  STG.E desc[UR12][R110.64+0x180], R120 ;  /* 0x000180786e007986 */ /* 0x004fe8000c10190c */
        /* <DEDUP_REMOVED lines=13> */
[----:B------:R-:W1:Y:S04]  /*2620*/  LDSM.16.M88.4 R32, [R134+0x280] ;  /* 0x000280008620783b */ /* 0x000e680000000200 */
[----:B------:R-:W-:Y:S04]  /*2630*/  STG.E desc[UR12][R124.64+0x280], R57 ;  /* 0x000280397c007986 */ /* 0x000fe8000c10190c */
[----:B------:R-:W-:Y:S04]  /*2640*/  STG.E desc[UR12][R124.64+0x300], R81 ;  /* 0x000300517c007986 */ /* 0x000fe8000c10190c */
[----:B0-----:R-:W-:Y:S04]  /*2650*/  STG.E desc[UR12][R124.64+0x180], R112 ;  /* 0x000180707c007986 */ /* 0x001fe8000c10190c */
        /* <DEDUP_REMOVED lines=15> */
[----:B---3--:R-:W-:Y:S04]  /*2750*/  STG.E desc[UR12][R144.64+0x180], R4 ;  /* 0x0001800490007986 */ /* 0x008fe8000c10190c */
[----:B------:R-:W0:Y:S04]  /*2760*/  LDSM.16.M88.4 R24, [R134+0x300] ;  /* 0x000300008618783b */ /* 0x000e280000000200 */
[----:B------:R-:W-:Y:S04]  /*2770*/  STG.E desc[UR12][R144.64+0x380], R5 ;  /* 0x0003800590007986 */ /* 0x000fe8000c10190c */
[----:B------:R-:W-:Y:S04]  /*2780*/  STG.E desc[UR12][R142.64+0x180], R6 ;  /* 0x000180068e007986 */ /* 0x000fe8000c10190c */
[----:B------:R-:W-:Y:S04]  /*2790*/  STG.E desc[UR12][R142.64+0x380], R7 ;  /* 0x000380078e007986 */ /* 0x000fe8000c10190c */
[----:B------:R-:W2:Y:S04]  /*27a0*/  LDSM.16.M88.4 R4, [R134+0x380] ;  /* 0x000380008604783b */ /* 0x000ea80000000200 */
[----:B------:R3:W-:Y:S04]  /*27b0*/  STG.E desc[UR12][R142.64], R22 ;  /* 0x000000168e007986 */ /* 0x0007e8000c10190c */
        /* <DEDUP_REMOVED lines=11> */
[----:B-1----:R3:W-:Y:S04]  /*2870*/  STG.E desc[UR12][R140.64+0x180], R32 ;  /* 0x000180208c007986 */ /* 0x0027e8000c10190c */
        /* <DEDUP_REMOVED lines=15> */
[----:B0-----:R3:W-:Y:S04]  /*2970*/  STG.E desc[UR12][R136.64+0x180], R24 ;  /* 0x0001801888007986 */ /* 0x0017e8000c10190c */
        /* <DEDUP_REMOVED lines=15> */
[----:B--2---:R3:W-:Y:S04]  /*2a70*/  STG.E desc[UR12][R130.64+0x180], R4 ;  /* 0x0001800482007986 */ /* 0x0047e8000c10190c */
        /* <DEDUP_REMOVED lines=8> */
[----:B------:R3:W-:Y:S01]  /*2b00*/  STG.E desc[UR12][R132.64+0x380], R7 ;  /* 0x0003800784007986 */ /* 0x0007e2000c10190c */
[----:B------:R-:W-:Y:S06]  /*2b10*/  BAR.SYNC.DEFER_BLOCKING 0x0 ;  /* 0x0000000000007b1d */ /* 0x000fec0000010000 */
[----:B------:R-:W-:Y:S05]  /*2b20*/  @P1 BRA `(.L_x_8) ;  /* 0x00000000009c1947 */ /* 0x000fea0003800000 */
[----:B------:R-:W-:Y:S01]  /*2b30*/  NOP ;  /* 0x0000000000007918 */ /* 0x000fe20000000000 */
[----:B------:R-:W-:Y:S01]  /*2b40*/  UMOV UR4, 0x50 ;  /* 0x0000005000047882 */ /* 0x000fe20000000000 */
[----:B------:R-:W-:Y:S01]  /*2b50*/  IMAD.U32 R0, RZ, RZ, UR11 ;  /* 0x0000000bff007e24 */ /* 0x000fe2000f8e00ff */
[----:B------:R-:W-:Y:S01]  /*2b60*/  ULEA UR9, UR9, UR4, 0x18 ;  /* 0x0000000409097291 */ /* 0x000fe2000f8ec0ff */
[----:B------:R-:W-:Y:S02]  /*2b70*/  IMAD.MOV.U32 R3, RZ, RZ, 0xff ;  /* 0x000000ffff037424 */ /* 0x000fe400078e00ff */
[----:B---3--:R-:W-:Y:S01]  /*2b80*/  IMAD.MOV.U32 R7, RZ, RZ, 0x1 ;  /* 0x00000001ff077424 */ /* 0x008fe200078e00ff */
[----:B------:R-:W-:-:S04]  /*2b90*/  LOP3.LUT R0, R0, 0xffff, RZ, 0xc0, !PT ;  /* 0x0000ffff00007812 */ /* 0x000fc800078ec0ff */
[----:B------:R-:W-:Y:S01]  /*2ba0*/  SHF.R.U32.HI R0, RZ, 0x5, R0 ;  /* 0x00000005ff007819 */ /* 0x000fe20000011600 */
[----:B------:R-:W0:Y:S04]  /*2bb0*/  LDS R5, [UR9] ;  /* 0x00000009ff057984 */ /* 0x000e280008000800 */
[----:B------:R-:W-:Y:S01]  /*2bc0*/  VIADD R2, R0, 0x10 ;  /* 0x0000001000027836 */ /* 0x000fe20000000000 */
[----:B------:R-:W-:-:S04]  /*2bd0*/  SHF.L.U32 R0, R3, R0, RZ ;  /* 0x0000000003007219 */ /* 0x000fc800000006ff */
[----:B------:R-:W-:-:S04]  /*2be0*/  SHF.L.U32 R3, R7, R2, RZ ;  /* 0x0000000207037219 */ /* 0x000fc800000006ff */
[----:B------:R-:W-:-:S04]  /*2bf0*/  LOP3.LUT R0, R3, R0, RZ, 0xfc, !PT ;  /* 0x0000000003007212 */ /* 0x000fc800078efcff */
[C---:B------:R-:W-:Y:S02]  /*2c00*/  LOP3.LUT R2, R0.reuse, 0xffff, RZ, 0xc0, !PT ;  /* 0x0000ffff00027812 */ /* 0x040fe400078ec0ff */
[----:B0-----:R-:W-:-:S04]  /*2c10*/  LOP3.LUT R3, R0, 0xffff, R5, 0x80, !PT ;  /* 0x0000ffff00037812 */ /* 0x001fc800078e8005 */
[----:B------:R-:W-:-:S13]  /*2c20*/  ISETP.NE.AND P0, PT, R3, R2, PT ;  /* 0x000000020300720c */ /* 0x000fda0003f05270 */
[----:B------:R-:W-:Y:S05]  /*2c30*/  @P0 BRA `(.L_x_9) ;  /* 0x0000000000500947 */ /* 0x000fea0003800000 */
[----:B------:R-:W-:Y:S02]  /*2c40*/  SHF.R.U32.HI R5, RZ, 0x10, R5 ;  /* 0x00000010ff057819 */ /* 0x000fe40000011605 */
[----:B------:R-:W-:-:S04]  /*2c50*/  SHF.R.U32.HI R2, RZ, 0x10, R0 ;  /* 0x00000010ff027819 */ /* 0x000fc80000011600 */
[----:B------:R-:W-:-:S04]  /*2c60*/  LOP3.LUT R5, R5, R2, RZ, 0xc0, !PT ;  /* 0x0000000205057212 */ /* 0x000fc800078ec0ff */
[----:B------:R-:W-:-:S13]  /*2c70*/  ISETP.NE.AND P0, PT, R5, R2, PT ;  /* 0x000000020500720c */ /* 0x000fda0003f05270 */
[----:B------:R-:W-:Y:S05]  /*2c80*/  @P0 BRA `(.L_x_10) ;  /* 0x0000000000300947 */ /* 0x000fea0003800000 */
[----:B------:R-:W-:Y:S01]  /*2c90*/  R2UR UR4, R0 ;  /* 0x00000000000472ca */ /* 0x000fe200000e0000 */
[----:B------:R-:W-:Y:S01]  /*2ca0*/  VOTEU.ANY UR5, UPT, PT ;  /* 0x0000000000057886 */ /* 0x000fe200038e0100 */
[----:B------:R-:W0:Y:S01]  /*2cb0*/  S2R R0, SR_LANEID ;  /* 0x0000000000007919 */ /* 0x000e220000000000 */
[----:B------:R-:W-:-:S10]  /*2cc0*/  UFLO.U32 UR5, UR5 ;  /* 0x00000005000572bd */ /* 0x000fd400080e0000 */
[----:B------:R-:W-:-:S06]  /*2cd0*/  ULOP3.LUT UR4, URZ, UR4, URZ, 0x33, !UPT ;  /* 0x00000004ff047292 */ /* 0x000fcc000f8e33ff */
[----:B------:R-:W-:-:S04]  /*2ce0*/  IMAD.U32 R2, RZ, RZ, UR4 ;  /* 0x00000004ff027e24 */ /* 0x000fc8000f8e00ff */
[----:B------:R-:W1:Y:S02]  /*2cf0*/  REDUX UR6, R2 ;  /* 0x00000000020673c4 */ /* 0x000e640000000000 */
[----:B------:R2:W-:Y:S01]  /*2d00*/  UTCATOMSWS.AND URZ, UR4 ;  /* 0x0000000400ff79e3 */ /* 0x0005e20008000000 */
[----:B0-----:R-:W-:Y:S01]  /*2d10*/  ISETP.EQ.U32.AND P0, PT, R0, UR5, PT ;  /* 0x0000000500007c0c */ /* 0x001fe2000bf02070 */
[----:B-1----:R-:W-:-:S12]  /*2d20*/  IMAD.U32 R0, RZ, RZ, UR6 ;  /* 0x00000006ff007e24 */ /* 0x002fd8000f8e00ff */
[----:B------:R2:W-:Y:S01]  /*2d30*/  @P0 ATOMS.AND RZ, [UR9], R0 ;  /* 0x00000000ffff098c */ /* 0x0005e2000a800009 */
[----:B------:R-:W-:Y:S05]  /*2d40*/  BRA `(.L_x_8) ;  /* 0x0000000000147947 */ /* 0x000fea0003800000 */
.L_x_10:
[----:B------:R-:W-:-:S07]  /*2d50*/  MOV R2, 0x2d70 ;  /* 0x00002d7000027802 */ /* 0x000fce0000000f00 */
[----:B------:R-:W-:Y:S05]  /*2d60*/  CALL.REL.NOINC `($__internal_0_$__cuda_sm10x_tcgen05_guardrail_trap_col_being_dealloced_not_returned_by_alloc) ;  /* 0x0000000000207944 */ /* 0x000fea0003c00000 */
[----:B------:R-:W-:Y:S05]  /*2d70*/  BRA `(.L_x_8) ;  /* 0x0000000000087947 */ /* 0x000fea0003800000 */
.L_x_9:
[----:B------:R-:W-:-:S07]  /*2d80*/  MOV R2, 0x2da0 ;  /* 0x00002da000027802 */ /* 0x000fce0000000f00 */
[----:B------:R-:W-:Y:S05]  /*2d90*/  CALL.REL.NOINC `($__internal_2_$__cuda_sm10x_tcgen05_guardrail_trap_unallocated_columns_being_dealloced) ;  /* 0x00000000002c7944 */ /* 0x000fea0003c00000 */
.L_x_8:
[----:B------:R-:W-:Y:S01]  /*2da0*/  NOP ;  /* 0x0000000000007918 */ /* 0x000fe20000000000 */
[----:B--2---:R-:W-:Y:S05]  /*2db0*/  EXIT ;  /* 0x000000000000794d */ /* 0x004fea0003800000 */
.L_x_7:
[----:B------:R-:W0:Y:S02]  /*2dc0*/  SYNCS.PHASECHK.TRANS64.TRYWAIT P0, [UR10+0x2800], RZ ;  /* 0x002800ffff0075a7 */ /* 0x000e24000800110a */
[----:B0-----:R-:W-:Y:S05]  /*2dd0*/  @!P0 BRA `(.L_x_7) ;  /* 0xfffffffc00f88947 */ /* 0x001fea000383ffff */
[----:B------:R-:W-:Y:S05]  /*2de0*/  BRA `(.L_x_11) ;  /* 0xffffffe800947947 */ /* 0x000fea000383ffff */
        .weak           $__internal_0_$__cuda_sm10x_tcgen05_guardrail_trap_col_being_dealloced_not_returned_by_alloc
        .type           $__internal_0_$__cuda_sm10x_tcgen05_guardrail_trap_col_being_dealloced_not_returned_by_alloc,@function
        .size           $__internal_0_$__cuda_sm10x_tcgen05_guardrail_trap_col_being_dealloced_not_returned_by_alloc,($__internal_1_$__cuda_sm10x_tcgen05_guardrail_trap_phase_invalid_during_alloc - $__internal_0_$__cuda_sm10x_tcgen05_guardrail_trap_col_being_dealloced_not_returned_by_alloc)
$__internal_0_$__cuda_sm10x_tcgen05_guardrail_trap_col_being_dealloced_not_returned_by_alloc:
[----:B------:R-:W-:Y:S05]  /*2df0*/  BPT.TRAP 0x1 ;  /* 0x000000040000795c */ /* 0x000fea0000300000 */
[----:B------:R-:W-:-:S04]  /*2e00*/  IMAD.MOV.U32 R3, RZ, RZ, 0x0 ;  /* 0x00000000ff037424 */ /* 0x000fc800078e00ff */
[----:B------:R-:W-:Y:S05]  /*2e10*/  RET.REL.NODEC R2 `(gluon_mma) ;  /* 0xffffffd002787950 */ /* 0x000fea0003c3ffff */
        .weak           $__internal_1_$__cuda_sm10x_tcgen05_guardrail_trap_phase_invalid_during_alloc
        .type           $__internal_1_$__cuda_sm10x_tcgen05_guardrail_trap_phase_invalid_during_alloc,@function
        .size           $__internal_1_$__cuda_sm10x_tcgen05_guardrail_trap_phase_invalid_during_alloc,($__internal_2_$__cuda_sm10x_tcgen05_guardrail_trap_unallocated_columns_being_dealloced - $__internal_1_$__cuda_sm10x_tcgen05_guardrail_trap_phase_invalid_during_alloc)
$__internal_1_$__cuda_sm10x_tcgen05_guardrail_trap_phase_invalid_during_alloc:
[----:B------:R-:W-:Y:S05]  /*2e20*/  BPT.TRAP 0x1 ;  /* 0x000000040000795c */ /* 0x000fea0000300000 */
[----:B------:R-:W-:-:S04]  /*2e30*/  IMAD.MOV.U32 R3, RZ, RZ, 0x0 ;  /* 0x00000000ff037424 */ /* 0x000fc800078e00ff */
[----:B------:R-:W-:Y:S05]  /*2e40*/  RET.REL.NODEC R2 `(gluon_mma) ;  /* 0xffffffd0026c7950 */ /* 0x000fea0003c3ffff */
        .weak           $__internal_2_$__cuda_sm10x_tcgen05_guardrail_trap_unallocated_columns_being_dealloced
        .type           $__internal_2_$__cuda_sm10x_tcgen05_guardrail_trap_unallocated_columns_being_dealloced,@function
        .size           $__internal_2_$__cuda_sm10x_tcgen05_guardrail_trap_unallocated_columns_being_dealloced,(.L_x_15 - $__internal_2_$__cuda_sm10x_tcgen05_guardrail_trap_unallocated_columns_being_dealloced)
$__internal_2_$__cuda_sm10x_tcgen05_guardrail_trap_unallocated_columns_being_dealloced:
[----:B------:R-:W-:Y:S05]  /*2e50*/  BPT.TRAP 0x1 ;  /* 0x000000040000795c */ /* 0x000fea0000300000 */
[----:B------:R-:W-:-:S04]  /*2e60*/  IMAD.MOV.U32 R3, RZ, RZ, 0x0 ;  /* 0x00000000ff037424 */ /* 0x000fc800078e00ff */
[----:B------:R-:W-:Y:S05]  /*2e70*/  RET.REL.NODEC R2 `(gluon_mma) ;  /* 0xffffffd002607950 */ /* 0x000fea0003c3ffff */
.L_x_12:
[----:B------:R-:W-:-:S00]  /*2e80*/  BRA `(.L_x_12) ;  /* 0xfffffffc00fc7947 */ /* 0x000fc0000383ffff */
[----:B------:R-:W-:-:S00]  /*2e90*/  NOP ;  /* 0x0000000000007918 */ /* 0x000fc00000000000 */
        /* <DEDUP_REMOVED lines=14> */
.L_x_15:


//--------------------- .nv.shared.gluon_mma      --------------------------
	.section	.nv.shared.gluon_mma,"aw",@nobits
	.sectionflags	@""
	.align	16
	.zero		1024


//--------------------- .nv.shared.reserved.0     --------------------------
	.section	.nv.shared.reserved.0,"aw",@nobits
	.align	8
	.weak		__nv_reservedSMEM_offset_0_alias
	.size		__nv_reservedSMEM_offset_0_alias, 0, 64
	.other		__nv_reservedSMEM_offset_0_alias,@"STO_CUDA_RESERVED_SHARED STV_DEFAULT"
__nv_reservedSMEM_offset_0_alias:
	.zero		0
.nv.shared.reserved.0:
	.zero		64
	.weak		__nv_reservedSMEM_allocation_phase
	.type		__nv_reservedSMEM_allocation_phase,@object
	.size		__nv_reservedSMEM_allocation_phase,(.L_0 - __nv_reservedSMEM_allocation_phase)
__nv_reservedSMEM_allocation_phase:
	.zero		1
.L_0:
	.zero		7
	.weak		__nv_reservedSMEM_devtool_atexit_pc
	.type		__nv_reservedSMEM_devtool_atexit_pc,@object
	.size		__nv_reservedSMEM_devtool_atexit_pc,(__nv_reservedSMEM_allocation_mask - __nv_reservedSMEM_devtool_atexit_pc)
__nv_reservedSMEM_devtool_atexit_pc:
	.zero		8
	.weak		__nv_reservedSMEM_allocation_mask
	.type		__nv_reservedSMEM_allocation_mask,@object
	.size		__nv_reservedSMEM_allocation_mask,(.L_2 - __nv_reservedSMEM_allocation_mask)
__nv_reservedSMEM_allocation_mask:
	.zero		4
.L_2:


//--------------------- .nv.constant0.gluon_mma   --------------------------
	.section	.nv.constant0.gluon_mma,"a",@progbits
	.sectionflags	@""
	.align	4
.nv.constant0.gluon_mma:
	.zero		936


//--------------------- SYMBOLS --------------------------

	.type		.nv.reservedSmem.offset0,@object
	.size		.nv.reservedSmem.offset0,0x4
	.type		.nv.reservedSmem.cap,@object
	.size		.nv.reservedSmem.cap,0x4
